def attn_fwd(
    Q,
    K,
    V,
    Out,
    Lse,
    sm_scale,
    stride_qz,
    stride_qh,
    stride_qm,
    stride_qk,
    stride_kz,
    stride_kh,
    stride_kn,
    stride_kk,
    stride_vz,
    stride_vh,
    stride_vn,
    stride_vk,
    stride_oz,
    stride_oh,
    stride_om,
    stride_ok,
    seqlen_q,
    seqlen_k,
    BLOCK_M: tl.constexpr,
    BLOCK_N: tl.constexpr,
    HEAD_DIM: tl.constexpr,
    CAUSAL: tl.constexpr,
):
    start_m = tl.program_id(0)
    off_hz = tl.program_id(1)
    q_off = off_hz * stride_qh
    k_off = off_hz * stride_kh
    v_off = off_hz * stride_vh
    offs_m = start_m * BLOCK_M + tl.arange(0, BLOCK_M)
    offs_d = tl.arange(0, HEAD_DIM)
    offs_n = tl.arange(0, BLOCK_N)
    q_ptrs = Q + q_off + offs_m[:, None] * stride_qm + offs_d[None, :] * stride_qk
    k_ptrs = K + k_off + offs_d[:, None] * stride_kk + offs_n[None, :] * stride_kn
    v_ptrs = V + v_off + offs_n[:, None] * stride_vn + offs_d[None, :] * stride_vk
    m_i = tl.full([BLOCK_M], float("-inf"), dtype=tl.float32)
    l_i = tl.zeros([BLOCK_M], dtype=tl.float32) + 1.0
    acc = tl.zeros([BLOCK_M, HEAD_DIM], dtype=tl.float32)
    q = tl.load(q_ptrs)
    acc, l_i, m_i = _attn_fwd_inner(
        acc,
        l_i,
        m_i,
        q,
        k_ptrs,
        v_ptrs,
        sm_scale,
        stride_kn,
        stride_vn,
        start_m,
        seqlen_k,
        BLOCK_M,
        BLOCK_N,
        HEAD_DIM,
        CAUSAL,
    )
    acc = acc / l_i[:, None]
    lse = m_i + tl.math.log2(l_i) / 1.4426950408889634
    o_ptrs = (
        Out
        + off_hz * stride_oh
        + offs_m[:, None] * stride_om
        + offs_d[None, :] * stride_ok
    )
    tl.store(o_ptrs, acc.to(Out.dtype.element_ty))
    tl.store(Lse + off_hz * seqlen_q + offs_m, lse)

# config = {"BLOCK_M": 256, "BLOCK_N": 16, "HEAD_DIM": 64, "arch": "sm_100", "causal": false, "dtype": "bf16", "num_stages": 3, "num_warps": 8}
# arch = sm_100


// ===== COMPILED SASS (sm_100a) =====

	.target	sm_100a

	.elftype	@"ET_EXEC"


//--------------------- .note.nv.tkinfo           --------------------------
	.section	.note.nv.tkinfo,"",@"SHT_NOTE"
	.sectionflags	@"SHF_NOTE_NV_TKINFO"
	.tkinfo
        /*0018*/ 	.word	0x00000081
        /*0030*/ 	.string	""
        /*0030*/ 	.string	"ptxas-blackwell"
        /*0030*/ 	.string	"Cuda compilation tools, release 12.9, V12.9.86"
        /*0030*/ 	.string	"Build cuda_12.9.r12.9/compiler.36037853_0"
        /*0030*/ 	.string	"-v  -suppress-debug-info  -lineinfo  -arch sm_100a "



//--------------------- .note.nv.cuver            --------------------------
	.section	.note.nv.cuver,"",@"SHT_NOTE"
	.sectionflags	@"SHF_NOTE_NV_CUVER"
        /*0018*/ 	.short	0x0001
        /*001a*/ 	.short	0x0064
        /*001c*/ 	.short	0x0001
        /*001e*/ 	.short	0x0000
        /*0020*/ 	.short	0x0001
        /*0022*/ 	.short	0x0000


//--------------------- .nv.info                  --------------------------
	.section	.nv.info,"",@"SHT_CUDA_INFO"
	.align	4


	//----- nvinfo : EIATTR_REGCOUNT
	.align		4
        /*0000*/ 	.byte	0x04, 0x2f
        /*0002*/ 	.short	(.L_5 - .L_4)
	.align		4
.L_4:
        /*0004*/ 	.word	index@(attn_fwd)
        /*0008*/ 	.word	0x000000d4


	//----- nvinfo : EIATTR_FRAME_SIZE
	.align		4
.L_5:
        /*000c*/ 	.byte	0x04, 0x11
        /*000e*/ 	.short	(.L_7 - .L_6)
	.align		4
.L_6:
        /*0010*/ 	.word	index@($__internal_2_$__cuda_sm10x_tcgen05_guardrail_trap_unallocated_columns_being_dealloced)
        /*0014*/ 	.word	0x00000000


	//----- nvinfo : EIATTR_FRAME_SIZE
	.align		4
.L_7:
        /*0018*/ 	.byte	0x04, 0x11
        /*001a*/ 	.short	(.L_9 - .L_8)
	.align		4
.L_8:
        /*001c*/ 	.word	index@($__internal_1_$__cuda_sm10x_tcgen05_guardrail_trap_phase_invalid_during_alloc)
        /*0020*/ 	.word	0x00000000


	//----- nvinfo : EIATTR_FRAME_SIZE
	.align		4
.L_9:
        /*0024*/ 	.byte	0x04, 0x11
        /*0026*/ 	.short	(.L_11 - .L_10)
	.align		4
.L_10:
        /*0028*/ 	.word	index@($__internal_0_$__cuda_sm10x_tcgen05_guardrail_trap_col_being_dealloced_not_returned_by_alloc)
        /*002c*/ 	.word	0x00000000


	//----- nvinfo : EIATTR_FRAME_SIZE
	.align		4
.L_11:
        /*0030*/ 	.byte	0x04, 0x11
        /*0032*/ 	.short	(.L_13 - .L_12)
	.align		4
.L_12:
        /*0034*/ 	.word	index@(attn_fwd)
        /*0038*/ 	.word	0x00000000


	//----- nvinfo : EIATTR_MIN_STACK_SIZE
	.align		4
.L_13:
        /*003c*/ 	.byte	0x04, 0x12
        /*003e*/ 	.short	(.L_15 - .L_14)
	.align		4
.L_14:
        /*0040*/ 	.word	index@(attn_fwd)
        /*0044*/ 	.word	0x00000000
.L_15:


//--------------------- .nv.info.attn_fwd         --------------------------
	.section	.nv.info.attn_fwd,"",@"SHT_CUDA_INFO"
	.sectionflags	@""
	.align	4


	//----- nvinfo : EIATTR_CUDA_API_VERSION
	.align		4
        /*0000*/ 	.byte	0x04, 0x37
        /*0002*/ 	.short	(.L_17 - .L_16)
.L_16:
        /*0004*/ 	.word	0x00000081


	//----- nvinfo : EIATTR_KPARAM_INFO
	.align		4
.L_17:
        /*0008*/ 	.byte	0x04, 0x17
        /*000a*/ 	.short	(.L_19 - .L_18)
.L_18:
        /*000c*/ 	.word	0x00000000
        /*0010*/ 	.short	0x0019
        /*0012*/ 	.short	0x0080
        /*0014*/ 	.byte	0x00, 0xf4, 0x21, 0x00


	//----- nvinfo : EIATTR_KPARAM_INFO
	.align		4
.L_19:
        /*0018*/ 	.byte	0x04, 0x17
        /*001a*/ 	.short	(.L_21 - .L_20)
.L_20:
        /*001c*/ 	.word	0x00000000
        /*0020*/ 	.short	0x0018
        /*0022*/ 	.short	0x0078
        /*0024*/ 	.byte	0x00, 0xf4, 0x21, 0x00


	//----- nvinfo : EIATTR_KPARAM_INFO
	.align		4
.L_21:
        /*0028*/ 	.byte	0x04, 0x17
        /*002a*/ 	.short	(.L_23 - .L_22)
.L_22:
        /*002c*/ 	.word	0x00000000
        /*0030*/ 	.short	0x0017
        /*0032*/ 	.short	0x0070
        /*0034*/ 	.byte	0x00, 0xf0, 0x11, 0x00


	//----- nvinfo : EIATTR_KPARAM_INFO
	.align		4
.L_23:
        /*0038*/ 	.byte	0x04, 0x17
        /*003a*/ 	.short	(.L_25 - .L_24)
.L_24:
        /*003c*/ 	.word	0x00000000
        /*0040*/ 	.short	0x0016
        /*0042*/ 	.short	0x006c
        /*0044*/ 	.byte	0x00, 0xf0, 0x11, 0x00


	//----- nvinfo : EIATTR_KPARAM_INFO
	.align		4
.L_25:
        /*0048*/ 	.byte	0x04, 0x17
        /*004a*/ 	.short	(.L_27 - .L_26)
.L_26:
        /*004c*/ 	.word	0x00000000
        /*0050*/ 	.short	0x0015
        /*0052*/ 	.short	0x0068
        /*0054*/ 	.byte	0x00, 0xf0, 0x11, 0x00


	//----- nvinfo : EIATTR_KPARAM_INFO
	.align		4
.L_27:
        /*0058*/ 	.byte	0x04, 0x17
        /*005a*/ 	.short	(.L_29 - .L_28)
.L_28:
        /*005c*/ 	.word	0x00000000
        /*0060*/ 	.short	0x0014
        /*0062*/ 	.short	0x0064
        /*0064*/ 	.byte	0x00, 0xf0, 0x11, 0x00


	//----- nvinfo : EIATTR_KPARAM_INFO
	.align		4
.L_29:
        /*0068*/ 	.byte	0x04, 0x17
        /*006a*/ 	.short	(.L_31 - .L_30)
.L_30:
        /*006c*/ 	.word	0x00000000
        /*0070*/ 	.short	0x0013
        /*0072*/ 	.short	0x0060
        /*0074*/ 	.byte	0x00, 0xf0, 0x11, 0x00


	//----- nvinfo : EIATTR_KPARAM_INFO
	.align		4
.L_31:
        /*0078*/ 	.byte	0x04, 0x17
        /*007a*/ 	.short	(.L_33 - .L_32)
.L_32:
        /*007c*/ 	.word	0x00000000
        /*0080*/ 	.short	0x0012
        /*0082*/ 	.short	0x005c
        /*0084*/ 	.byte	0x00, 0xf0, 0x11, 0x00


	//----- nvinfo : EIATTR_KPARAM_INFO
	.align		4
.L_33:
        /*0088*/ 	.byte	0x04, 0x17
        /*008a*/ 	.short	(.L_35 - .L_34)
.L_34:
        /*008c*/ 	.word	0x00000000
        /*0090*/ 	.short	0x0011
        /*0092*/ 	.short	0x0058
        /*0094*/ 	.byte	0x00, 0xf0, 0x11, 0x00


	//----- nvinfo : EIATTR_KPARAM_INFO
	.align		4
.L_35:
        /*0098*/ 	.byte	0x04, 0x17
        /*009a*/ 	.short	(.L_37 - .L_36)
.L_36:
        /*009c*/ 	.word	0x00000000
        /*00a0*/ 	.short	0x0010
        /*00a2*/ 	.short	0x0054
        /*00a4*/ 	.byte	0x00, 0xf0, 0x11, 0x00


	//----- nvinfo : EIATTR_KPARAM_INFO
	.align		4
.L_37:
        /*00a8*/ 	.byte	0x04, 0x17
        /*00aa*/ 	.short	(.L_39 - .L_38)
.L_38:
        /*00ac*/ 	.word	0x00000000
        /*00b0*/ 	.short	0x000f
        /*00b2*/ 	.short	0x0050
        /*00b4*/ 	.byte	0x00, 0xf0, 0x11, 0x00


	//----- nvinfo : EIATTR_KPARAM_INFO
	.align		4
.L_39:
        /*00b8*/ 	.byte	0x04, 0x17
        /*00ba*/ 	.short	(.L_41 - .L_40)
.L_40:
        /*00bc*/ 	.word	0x00000000
        /*00c0*/ 	.short	0x000e
        /*00c2*/ 	.short	0x004c
        /*00c4*/ 	.byte	0x00, 0xf0, 0x11, 0x00


	//----- nvinfo : EIATTR_KPARAM_INFO
	.align		4
.L_41:
        /*00c8*/ 	.byte	0x04, 0x17
        /*00ca*/ 	.short	(.L_43 - .L_42)
.L_42:
        /*00cc*/ 	.word	0x00000000
        /*00d0*/ 	.short	0x000d
        /*00d2*/ 	.short	0x0048
        /*00d4*/ 	.byte	0x00, 0xf0, 0x11, 0x00


	//----- nvinfo : EIATTR_KPARAM_INFO
	.align		4
.L_43:
        /*00d8*/ 	.byte	0x04, 0x17
        /*00da*/ 	.short	(.L_45 - .L_44)
.L_44:
        /*00dc*/ 	.word	0x00000000
        /*00e0*/ 	.short	0x000c
        /*00e2*/ 	.short	0x0044
        /*00e4*/ 	.byte	0x00, 0xf0, 0x11, 0x00


	//----- nvinfo : EIATTR_KPARAM_INFO
	.align		4
.L_45:
        /*00e8*/ 	.byte	0x04, 0x17
        /*00ea*/ 	.short	(.L_47 - .L_46)
.L_46:
        /*00ec*/ 	.word	0x00000000
        /*00f0*/ 	.short	0x000b
        /*00f2*/ 	.short	0x0040
        /*00f4*/ 	.byte	0x00, 0xf0, 0x11, 0x00


	//----- nvinfo : EIATTR_KPARAM_INFO
	.align		4
.L_47:
        /*00f8*/ 	.byte	0x04, 0x17
        /*00fa*/ 	.short	(.L_49 - .L_48)
.L_48:
        /*00fc*/ 	.word	0x00000000
        /*0100*/ 	.short	0x000a
        /*0102*/ 	.short	0x003c
        /*0104*/ 	.byte	0x00, 0xf0, 0x11, 0x00


	//----- nvinfo : EIATTR_KPARAM_INFO
	.align		4
.L_49:
        /*0108*/ 	.byte	0x04, 0x17
        /*010a*/ 	.short	(.L_51 - .L_50)
.L_50:
        /*010c*/ 	.word	0x00000000
        /*0110*/ 	.short	0x0009
        /*0112*/ 	.short	0x0038
        /*0114*/ 	.byte	0x00, 0xf0, 0x11, 0x00


	//----- nvinfo : EIATTR_KPARAM_INFO
	.align		4
.L_51:
        /*0118*/ 	.byte	0x04, 0x17
        /*011a*/ 	.short	(.L_53 - .L_52)
.L_52:
        /*011c*/ 	.word	0x00000000
        /*0120*/ 	.short	0x0008
        /*0122*/ 	.short	0x0034
        /*0124*/ 	.byte	0x00, 0xf0, 0x11, 0x00


	//----- nvinfo : EIATTR_KPARAM_INFO
	.align		4
.L_53:
        /*0128*/ 	.byte	0x04, 0x17
        /*012a*/ 	.short	(.L_55 - .L_54)
.L_54:
        /*012c*/ 	.word	0x00000000
        /*0130*/ 	.short	0x0007
        /*0132*/ 	.short	0x0030
        /*0134*/ 	.byte	0x00, 0xf0, 0x11, 0x00


	//----- nvinfo : EIATTR_KPARAM_INFO
	.align		4
.L_55:
        /*0138*/ 	.byte	0x04, 0x17
        /*013a*/ 	.short	(.L_57 - .L_56)
.L_56:
        /*013c*/ 	.word	0x00000000
        /*0140*/ 	.short	0x0006
        /*0142*/ 	.short	0x002c
        /*0144*/ 	.byte	0x00, 0xf0, 0x11, 0x00


	//----- nvinfo : EIATTR_KPARAM_INFO
	.align		4
.L_57:
        /*0148*/ 	.byte	0x04, 0x17
        /*014a*/ 	.short	(.L_59 - .L_58)
.L_58:
        /*014c*/ 	.word	0x00000000
        /*0150*/ 	.short	0x0005
        /*0152*/ 	.short	0x0028
        /*0154*/ 	.byte	0x00, 0xf0, 0x11, 0x00


	//----- nvinfo : EIATTR_KPARAM_INFO
	.align		4
.L_59:
        /*0158*/ 	.byte	0x04, 0x17
        /*015a*/ 	.short	(.L_61 - .L_60)
.L_60:
        /*015c*/ 	.word	0x00000000
        /*0160*/ 	.short	0x0004
        /*0162*/ 	.short	0x0020
        /*0164*/ 	.byte	0x00, 0xf4, 0x21, 0x00


	//----- nvinfo : EIATTR_KPARAM_INFO
	.align		4
.L_61:
        /*0168*/ 	.byte	0x04, 0x17
        /*016a*/ 	.short	(.L_63 - .L_62)
.L_62:
        /*016c*/ 	.word	0x00000000
        /*0170*/ 	.short	0x0003
        /*0172*/ 	.short	0x0018
        /*0174*/ 	.byte	0x00, 0xf4, 0x21, 0x00


	//----- nvinfo : EIATTR_KPARAM_INFO
	.align		4
.L_63:
        /*0178*/ 	.byte	0x04, 0x17
        /*017a*/ 	.short	(.L_65 - .L_64)
.L_64:
        /*017c*/ 	.word	0x00000000
        /*0180*/ 	.short	0x0002
        /*0182*/ 	.short	0x0010
        /*0184*/ 	.byte	0x00, 0xf4, 0x21, 0x00


	//----- nvinfo : EIATTR_KPARAM_INFO
	.align		4
.L_65:
        /*0188*/ 	.byte	0x04, 0x17
        /*018a*/ 	.short	(.L_67 - .L_66)
.L_66:
        /*018c*/ 	.word	0x00000000
        /*0190*/ 	.short	0x0001
        /*0192*/ 	.short	0x0008
        /*0194*/ 	.byte	0x00, 0xf4, 0x21, 0x00


	//----- nvinfo : EIATTR_KPARAM_INFO
	.align		4
.L_67:
        /*0198*/ 	.byte	0x04, 0x17
        /*019a*/ 	.short	(.L_69 - .L_68)
.L_68:
        /*019c*/ 	.word	0x00000000
        /*01a0*/ 	.short	0x0000
        /*01a2*/ 	.short	0x0000
        /*01a4*/ 	.byte	0x00, 0xf4, 0x21, 0x00


	//----- nvinfo : EIATTR_AT_ENTRY_FRAGMENTS
	.align		4
.L_69:
        /*01a8*/ 	.byte	0x04, 0x4f
        /*01aa*/ 	.short	(.L_71 - .L_70)


	//   ....[0]....
.L_70:
        /*01ac*/ 	.word	0x00000004


	//----- nvinfo : EIATTR_RESERVED_SMEM_USED
	.align		4
.L_71:
        /*01b0*/ 	.byte	0x01, 0x41
	.zero		2


	//----- nvinfo : EIATTR_SPARSE_MMA_MASK
	.align		4
        /*01b4*/ 	.byte	0x03, 0x50
        /*01b6*/ 	.short	0x0000


	//----- nvinfo : EIATTR_TCGEN05_1CTA_USED
	.align		4
        /*01b8*/ 	.byte	0x01, 0x51
	.zero		2


	//----- nvinfo : EIATTR_MAXREG_COUNT
	.align		4
        /*01bc*/ 	.byte	0x03, 0x1b
        /*01be*/ 	.short	0x00ff


	//----- nvinfo : EIATTR_NUM_BARRIERS
	.align		4
        /*01c0*/ 	.byte	0x02, 0x4c
        /*01c2*/ 	.byte	0x01
	.zero		1


	//----- nvinfo : EIATTR_INT_WARP_WIDE_INSTR_OFFSETS
	.align		4
        /*01c4*/ 	.byte	0x04, 0x31
        /*01c6*/ 	.short	(.L_73 - .L_72)


	//   ....[0]....
.L_72:
        /*01c8*/ 	.word	0x000019b0


	//   ....[1]....
        /*01cc*/ 	.word	0x000019d0


	//   ....[2]....
        /*01d0*/ 	.word	0x00001f50


	//   ....[3]....
        /*01d4*/ 	.word	0x000020f0


	//   ....[4]....
        /*01d8*/ 	.word	0x00003750


	//   ....[5]....
        /*01dc*/ 	.word	0x00006fc0


	//   ....[6]....
        /*01e0*/ 	.word	0x00007010


	//----- nvinfo : EIATTR_COOP_GROUP_MASK_REGIDS
	.align		4
.L_73:
        /*01e4*/ 	.byte	0x04, 0x29
        /*01e6*/ 	.short	(.L_75 - .L_74)


	//   ....[0]....
.L_74:
        /*01e8*/ 	.word	0xffffffff


	//   ....[1]....
        /*01ec*/ 	.word	0xffffffff


	//   ....[2]....
        /*01f0*/ 	.word	0xffffffff


	//   ....[3]....
        /*01f4*/ 	.word	0xffffffff


	//----- nvinfo : EIATTR_COOP_GROUP_INSTR_OFFSETS
	.align		4
.L_75:
        /*01f8*/ 	.byte	0x04, 0x28
        /*01fa*/ 	.short	(.L_77 - .L_76)


	//   ....[0]....
.L_76:
        /*01fc*/ 	.word	0x00000050


	//   ....[1]....
        /*0200*/ 	.word	0x00000310


	//   ....[2]....
        /*0204*/ 	.word	0x00006e50


	//   ....[3]....
        /*0208*/ 	.word	0x000070c0


	//----- nvinfo : EIATTR_VRC_CTA_INIT_COUNT
	.align		4
.L_77:
        /*020c*/ 	.byte	0x02, 0x4a
        /*020e*/ 	.byte	0x80
	.zero		1


	//----- nvinfo : EIATTR_MBARRIER_INSTR_OFFSETS
	.align		4
        /*0210*/ 	.byte	0x04, 0x39
        /*0212*/ 	.short	(.L_79 - .L_78)


	//   ....[0]....
.L_78:
        /*0214*/ 	.word	0x00001ec0
        /*0218*/ 	.word	0x000000ff
        /*021c*/ 	.word	0x00000000
        /*0220*/ 	.short	0x0100
        /*0222*/ 	.byte	0x1b
	.zero		1


	//   ....[1]....
        /*0224*/ 	.word	0x000020e0
        /*0228*/ 	.word	0x000000ff
        /*022c*/ 	.word	0x00009808
        /*0230*/ 	.short	0x0100
        /*0232*/ 	.byte	0x17
	.zero		1


	//   ....[2]....
        /*0234*/ 	.word	0x00002260
        /*0238*/ 	.word	0x000000ff
        /*023c*/ 	.word	0x00008800
        /*0240*/ 	.short	0x0100
        /*0242*/ 	.byte	0x17
	.zero		1


	//   ....[3]....
        /*0244*/ 	.word	0x00002610
        /*0248*/ 	.word	0x000000ff
        /*024c*/ 	.word	0x00008800
        /*0250*/ 	.short	0x010a
        /*0252*/ 	.byte	0x17
	.zero		1


	//   ....[4]....
        /*0254*/ 	.word	0x00002680
        /*0258*/ 	.word	0x000000ff
        /*025c*/ 	.word	0x00008800
        /*0260*/ 	.short	0x0108
        /*0262*/ 	.byte	0x17
	.zero		1


	//   ....[5]....
        /*0264*/ 	.word	0x000037d0
        /*0268*/ 	.word	0x000000ff
        /*026c*/ 	.word	0x00009810
        /*0270*/ 	.short	0x0100
        /*0272*/ 	.byte	0x17
	.zero		1


	//   ....[6]....
        /*0274*/ 	.word	0x00003a20
        /*0278*/ 	.word	0x000000ff
        /*027c*/ 	.word	0x00009810
        /*0280*/ 	.short	0x010a
        /*0282*/ 	.byte	0x17
	.zero		1


	//   ....[7]....
        /*0284*/ 	.word	0x00003ab0
        /*0288*/ 	.word	0x000000ff
        /*028c*/ 	.word	0x00009810
        /*0290*/ 	.short	0x0108
        /*0292*/ 	.byte	0x17
	.zero		1


	//   ....[8]....
        /*0294*/ 	.word	0x00003ad0
        /*0298*/ 	.word	0x000000ff
        /*029c*/ 	.word	0x00000000
        /*02a0*/ 	.short	0x010a
        /*02a2*/ 	.byte	0x1b
	.zero		1


	//   ....[9]....
        /*02a4*/ 	.word	0x000049b0
        /*02a8*/ 	.word	0x000000ff
        /*02ac*/ 	.word	0x00000000
        /*02b0*/ 	.short	0x010a
        /*02b2*/ 	.byte	0x1b
	.zero		1


	//   ....[10]....
        /*02b4*/ 	.word	0x00004b30
        /*02b8*/ 	.word	0x000000ff
        /*02bc*/ 	.word	0x00009800
        /*02c0*/ 	.short	0x0108
        /*02c2*/ 	.byte	0x17
	.zero		1


	//   ....[11]....
        /*02c4*/ 	.word	0x00004c70
        /*02c8*/ 	.word	0x000000ff
        /*02cc*/ 	.word	0x00009808
        /*02d0*/ 	.short	0x0108
        /*02d2*/ 	.byte	0x17
	.zero		1


	//   ....[12]....
        /*02d4*/ 	.word	0x000070e0
        /*02d8*/ 	.word	0x000000ff
        /*02dc*/ 	.word	0x00008800
        /*02e0*/ 	.short	0x010a
        /*02e2*/ 	.byte	0x17
	.zero		1


	//   ....[13]....
        /*02e4*/ 	.word	0x00007110
        /*02e8*/ 	.word	0x000000ff
        /*02ec*/ 	.word	0x00009810
        /*02f0*/ 	.short	0x010a
        /*02f2*/ 	.byte	0x17
	.zero		1


	//   ....[14]....
        /*02f4*/ 	.word	0x00007140
        /*02f8*/ 	.word	0x000000ff
        /*02fc*/ 	.word	0x00000000
        /*0300*/ 	.short	0x010a
        /*0302*/ 	.byte	0x1b
	.zero		1


	//   ....[15]....
        /*0304*/ 	.word	0x00007170
        /*0308*/ 	.word	0x000000ff
        /*030c*/ 	.word	0x00000000
        /*0310*/ 	.short	0x010a
        /*0312*/ 	.byte	0x1b
	.zero		1


	//----- nvinfo : EIATTR_NUM_MBARRIERS
	.align		4
.L_79:
        /*0314*/ 	.byte	0x03, 0x38
        /*0316*/ 	.short	0xffff


	//----- nvinfo : EIATTR_EXIT_INSTR_OFFSETS
	.align		4
        /*0318*/ 	.byte	0x04, 0x1c
        /*031a*/ 	.short	(.L_81 - .L_80)


	//   ....[0]....
.L_80:
        /*031c*/ 	.word	0x000070d0


	//----- nvinfo : EIATTR_REQNTID
	.align		4
.L_81:
        /*0320*/ 	.byte	0x04, 0x10
        /*0322*/ 	.short	(.L_83 - .L_82)
.L_82:
        /*0324*/ 	.word	0x00000100
        /*0328*/ 	.word	0x00000001
        /*032c*/ 	.word	0x00000001


	//----- nvinfo : EIATTR_CRS_STACK_SIZE
	.align		4
.L_83:
        /*0330*/ 	.byte	0x04, 0x1e
        /*0332*/ 	.short	(.L_85 - .L_84)
.L_84:
        /*0334*/ 	.word	0x00000000


	//----- nvinfo : EIATTR_CBANK_PARAM_SIZE
	.align		4
.L_85:
        /*0338*/ 	.byte	0x03, 0x19
        /*033a*/ 	.short	0x0088


	//----- nvinfo : EIATTR_PARAM_CBANK
	.align		4
        /*033c*/ 	.byte	0x04, 0x0a
        /*033e*/ 	.short	(.L_87 - .L_86)
	.align		4
.L_86:
        /*0340*/ 	.word	index@(.nv.constant0.attn_fwd)
        /*0344*/ 	.short	0x0380
        /*0346*/ 	.short	0x0088


	//----- nvinfo : EIATTR_SW_WAR
	.align		4
.L_87:
        /*0348*/ 	.byte	0x04, 0x36
        /*034a*/ 	.short	(.L_89 - .L_88)
.L_88:
        /*034c*/ 	.word	0x00000008
.L_89:


//--------------------- .nv.compat                --------------------------
	.section	.nv.compat,"",@"SHT_CUDA_COMPAT_INFO"
	.align	4
        /*0000*/ 	.byte	0x02, 0x02, 0x02, 0x00, 0x02, 0x05, 0x05, 0x00, 0x02, 0x03, 0x00, 0x00, 0x02, 0x06, 0x01, 0x00


//--------------------- .nv.callgraph             --------------------------
	.section	.nv.callgraph,"",@"SHT_CUDA_CALLGRAPH"
	.align	4
	.sectionentsize	8
	.align		4
        /*0000*/ 	.word	0x00000000
	.align		4
        /*0004*/ 	.word	0xffffffff
	.align		4
        /*0008*/ 	.word	0x00000000
	.align		4
        /*000c*/ 	.word	0xfffffffe
	.align		4
        /*0010*/ 	.word	0x00000000
	.align		4
        /*0014*/ 	.word	0xfffffffd
	.align		4
        /*0018*/ 	.word	0x00000000
	.align		4
        /*001c*/ 	.word	0xfffffffc


//--------------------- .nv.constant4             --------------------------
	.section	.nv.constant4,"a",@progbits
	.align	8
	.align		8
.nv.constant4:
        /*0000*/ 	.dword	_$_str


//--------------------- .text.attn_fwd            --------------------------
	.section	.text.attn_fwd,"ax",@progbits
	.align	128
        .global         attn_fwd
        .type           attn_fwd,@function
        .size           attn_fwd,(.L_x_28 - attn_fwd)
        .other          attn_fwd,@"STO_CUDA_ENTRY STV_DEFAULT"
attn_fwd:
.text.attn_fwd:
[----:B------:R-:W0:Y:S01]  /*0000*/  LDC R1, c[0x0][0x37c] ;  /* 0x0000df00ff017b82 */ /* 0x000e220000000800 */
[----:B------:R-:W1:Y:S02]  /*0010*/  S2R R24, SR_TID.X ;  /* 0x0000000000187919 */ /* 0x000e640000002100 */
[----:B-1----:R-:W-:-:S13]  /*0020*/  ISETP.GE.U32.AND P0, PT, R24, 0x20, PT ;  /* 0x000000201800780c */ /* 0x002fda0003f06070 */
[----:B------:R-:W-:Y:S05]  /*0030*/  @P0 BRA `(.L_x_0) ;  /* 0x0000000000b80947 */ /* 0x000fea0003800000 */
[----:B------:R-:W1:Y:S01]  /*0040*/  S2UR UR6, SR_CgaCtaId ;  /* 0x00000000000679c3 */ /* 0x000e620000008800 */
[----:B------:R-:W-:Y:S01]  /*0050*/  NOP ;  /* 0x0000000000007918 */ /* 0x000fe20000000000 */
[----:B------:R-:W-:Y:S02]  /*0060*/  UMOV UR4, 0x40 ;  /* 0x0000004000047882 */ /* 0x000fe40000000000 */
[----:B-1----:R-:W-:-:S09]  /*0070*/  ULEA UR4, UR6, UR4, 0x18 ;  /* 0x0000000406047291 */ /* 0x002fd2000f8ec0ff */
[----:B------:R-:W1:Y:S01]  /*0080*/  LDS.U8 R0, [UR4] ;  /* 0x00000004ff007984 */ /* 0x000e620008000000 */
[----:B------:R-:W-:Y:S02]  /*0090*/  UMOV UR4, 0x400 ;  /* 0x0000040000047882 */ /* 0x000fe40000000000 */
[----:B------:R-:W-:Y:S01]  /*00a0*/  ULEA UR4, UR6, UR4, 0x18 ;  /* 0x0000000406047291 */ /* 0x000fe2000f8ec0ff */
[----:B-1----:R-:W-:-:S13]  /*00b0*/  ISETP.NE.AND P1, PT, R0, RZ, PT ;  /* 0x000000ff0000720c */ /* 0x002fda0003f25270 */
[----:B------:R-:W-:Y:S05]  /*00c0*/  @P1 BRA `(.L_x_1) ;  /* 0x00000000007c1947 */ /* 0x000fea0003800000 */
[----:B------:R-:W-:-:S13]  /*00d0*/  ELECT P1, URZ, PT ;  /* 0x0000000000ff782f */ /* 0x000fda0003820000 */
[----:B------:R-:W-:Y:S05]  /*00e0*/  @!P1 BRA `(.L_x_2) ;  /* 0x0000000000849947 */ /* 0x000fea0003800000 */
[----:B------:R-:W-:Y:S01]  /*00f0*/  UMOV UR5, 0x8 ;  /* 0x0000000800057882 */ /* 0x000fe20000000000 */
[----:B------:R-:W-:Y:S01]  /*0100*/  HFMA2 R4, -RZ, RZ, 0, 5.9604644775390625e-08 ;  /* 0x00000001ff047431 */ /* 0x000fe200000001ff */
[----:B------:R-:W-:-:S03]  /*0110*/  MOV R5, 0xff ;  /* 0x000000ff00057802 */ /* 0x000fc60000000f00 */
[----:B------:R-:W-:Y:S04]  /*0120*/  DEPBAR.LE SB1, 0x36 ;  /* 0x00009d800000791a */ /* 0x000fe80000000000 */
[----:B------:R-:W1:Y:S02]  /*0130*/  UTCATOMSWS.FIND_AND_SET.ALIGN UP0, UR5, UR5 ;  /* 0x00000005000575e3 */ /* 0x000e640008000800 */
[----:B-1----:R-:W-:-:S04]  /*0140*/  PLOP3.LUT P1, PT, PT, PT, UP0, 0x80, 0x8 ;  /* 0x000000000008781c */ /* 0x002fc80003f2f008 */
[----:B------:R-:W-:-:S04]  /*0150*/  SEL R0, RZ, 0xffffffff, !P1 ;  /* 0xffffffffff007807 */ /* 0x000fc80004800000 */
[----:B------:R-:W-:Y:S02]  /*0160*/  ISETP.NE.AND P1, PT, R0, RZ, PT ;  /* 0x000000ff0000720c */ /* 0x000fe40003f25270 */
[----:B------:R-:W-:-:S11]  /*0170*/  MOV R0, UR5 ;  /* 0x0000000500007c02 */ /* 0x000fd60008000f00 */
[----:B------:R-:W-:Y:S05]  /*0180*/  @P1 BRA `(.L_x_3) ;  /* 0x0000000000241947 */ /* 0x000fea0003800000 */
.L_x_4:
[----:B------:R-:W-:Y:S05]  /*0190*/  NANOSLEEP 0x64 ;  /* 0x000000640000795d */ /* 0x000fea0003800000 */
[----:B------:R-:W-:-:S05]  /*01a0*/  UMOV UR5, 0x8 ;  /* 0x0000000800057882 */ /* 0x000fca0000000000 */
[----:B------:R-:W-:Y:S04]  /*01b0*/  DEPBAR.LE SB1, 0x36 ;  /* 0x00009d800000791a */ /* 0x000fe80000000000 */
[----:B------:R-:W1:Y:S02]  /*01c0*/  UTCATOMSWS.FIND_AND_SET.ALIGN UP0, UR5, UR5 ;  /* 0x00000005000575e3 */ /* 0x000e640008000800 */
[----:B-1----:R-:W-:-:S04]  /*01d0*/  PLOP3.LUT P1, PT, PT, PT, UP0, 0x80, 0x8 ;  /* 0x000000000008781c */ /* 0x002fc80003f2f008 */
[----:B------:R-:W-:-:S04]  /*01e0*/  SEL R0, RZ, 0xffffffff, !P1 ;  /* 0xffffffffff007807 */ /* 0x000fc80004800000 */
[----:B------:R-:W-:Y:S02]  /*01f0*/  ISETP.NE.AND P1, PT, R0, RZ, PT ;  /* 0x000000ff0000720c */ /* 0x000fe40003f25270 */
[----:B------:R-:W-:-:S11]  /*0200*/  MOV R0, UR5 ;  /* 0x0000000500007c02 */ /* 0x000fd60008000f00 */
[----:B------:R-:W-:Y:S05]  /*0210*/  @!P1 BRA `(.L_x_4) ;  /* 0xfffffffc00dc9947 */ /* 0x000fea000383ffff */
.L_x_3:
[----:B------:R-:W-:Y:S01]  /*0220*/  IADD3 R3, PT, PT, R0, 0x10, RZ ;  /* 0x0000001000037810 */ /* 0x000fe20007ffe0ff */
[----:B------:R-:W-:Y:S01]  /*0230*/  UMOV UR5, 0x50 ;  /* 0x0000005000057882 */ /* 0x000fe20000000000 */
[----:B------:R-:W-:Y:S01]  /*0240*/  SHF.L.U32 R2, R5, R0, RZ ;  /* 0x0000000005027219 */ /* 0x000fe200000006ff */
[----:B------:R-:W-:Y:S01]  /*0250*/  ULEA UR5, UR6, UR5, 0x18 ;  /* 0x0000000506057291 */ /* 0x000fe2000f8ec0ff */
[----:B------:R-:W-:Y:S02]  /*0260*/  SHF.L.U32 R3, R4, R3, RZ ;  /* 0x0000000304037219 */ /* 0x000fe400000006ff */
[----:B------:R-:W-:Y:S02]  /*0270*/  SHF.L.U32 R0, R0, 0x5, RZ ;  /* 0x0000000500007819 */ /* 0x000fe400000006ff */
[----:B------:R-:W-:-:S05]  /*0280*/  LOP3.LUT R2, R3, R2, RZ, 0xfc, !PT ;  /* 0x0000000203027212 */ /* 0x000fca00078efcff */
[----:B------:R1:W-:Y:S04]  /*0290*/  ATOMS.OR RZ, [UR5], R2 ;  /* 0x00000002ffff798c */ /* 0x0003e8000b000005 */
[----:B------:R1:W-:Y:S01]  /*02a0*/  STS [UR4], R0 ;  /* 0x00000000ff007988 */ /* 0x0003e20008000804 */
[----:B------:R-:W-:Y:S05]  /*02b0*/  BRA `(.L_x_2) ;  /* 0x0000000000107947 */ /* 0x000fea0003800000 */
.L_x_1:
[----:B------:R-:W-:Y:S02]  /*02c0*/  MOV R0, 0xffffffff ;  /* 0xffffffff00007802 */ /* 0x000fe40000000f00 */
[----:B------:R-:W-:-:S03]  /*02d0*/  MOV R2, 0x300 ;  /* 0x0000030000027802 */ /* 0x000fc60000000f00 */
[----:B------:R1:W-:Y:S04]  /*02e0*/  STS [UR4], R0 ;  /* 0x00000000ff007988 */ /* 0x0003e80008000804 */
[----:B01----:R-:W-:Y:S05]  /*02f0*/  CALL.REL.NOINC `($__internal_1_$__cuda_sm10x_tcgen05_guardrail_trap_phase_invalid_during_alloc) ;  /* 0x0000006c00b47944 */ /* 0x003fea0003c00000 */
.L_x_2:
[----:B------:R-:W-:Y:S05]  /*0300*/  WARPSYNC.ALL ;  /* 0x0000000000007948 */ /* 0x000fea0003800000 */
[----:B------:R-:W-:Y:S01]  /*0310*/  NOP ;  /* 0x0000000000007918 */ /* 0x000fe20000000000 */
.L_x_0:
[----:B-1----:R-:W1:Y:S01]  /*0320*/  S2R R0, SR_CTAID.X ;  /* 0x0000000000007919 */ /* 0x002e620000002500 */
[----:B------:R-:W2:Y:S01]  /*0330*/  S2UR UR24, SR_CTAID.Y ;  /* 0x00000000001879c3 */ /* 0x000ea20000002600 */
[----:B------:R-:W2:Y:S01]  /*0340*/  LDCU.64 UR4, c[0x0][0x3b0] ;  /* 0x00007600ff0477ac */ /* 0x000ea20008000a00 */
[----:B------:R-:W-:Y:S01]  /*0350*/  LOP3.LUT R25, R24, 0xff, RZ, 0xc0, !PT ;  /* 0x000000ff18197812 */ /* 0x000fe200078ec0ff */
[----:B------:R-:W-:Y:S01]  /*0360*/  UMOV UR23, 0x400 ;  /* 0x0000040000177882 */ /* 0x000fe20000000000 */
[----:B------:R-:W3:Y:S04]  /*0370*/  LDCU.64 UR34, c[0x0][0x358] ;  /* 0x00006b00ff2277ac */ /* 0x000ee80008000a00 */
[----:B------:R-:W4:Y:S08]  /*0380*/  LDC.64 R6, c[0x0][0x380] ;  /* 0x0000e000ff067b82 */ /* 0x000f300000000a00 */
[----:B------:R-:W0:Y:S01]  /*0390*/  LDC R137, c[0x0][0x3b8] ;  /* 0x0000ee00ff897b82 */ /* 0x000e220000000800 */
[----:B--2---:R-:W-:-:S07]  /*03a0*/  UIMAD UR4, UR24, UR4, URZ ;  /* 0x00000004180472a4 */ /* 0x004fce000f8e02ff */
[----:B------:R-:W2:Y:S01]  /*03b0*/  S2UR UR6, SR_CgaCtaId ;  /* 0x00000000000679c3 */ /* 0x000ea20000008800 */
[----:B------:R-:W-:Y:S01]  /*03c0*/  USHF.L.U32 UR7, UR4, 0x1, URZ ;  /* 0x0000000104077899 */ /* 0x000fe200080006ff */
[----:B-1----:R-:W-:-:S05]  /*03d0*/  LEA R0, R0, R25, 0x8 ;  /* 0x0000001900007211 */ /* 0x002fca00078e40ff */
[----:B------:R-:W-:Y:S01]  /*03e0*/  IMAD R2, R0, UR5, RZ ;  /* 0x0000000500027c24 */ /* 0x000fe2000f8e02ff */
[----:B------:R-:W-:-:S03]  /*03f0*/  UIMAD.WIDE UR4, UR4, 0x2, URZ ;  /* 0x00000002040478a5 */ /* 0x000fc6000f8e02ff */
[C---:B------:R-:W-:Y:S01]  /*0400*/  IMAD.HI R4, R2.reuse, 0x2, RZ ;  /* 0x0000000202047827 */ /* 0x040fe200078e02ff */
[----:B------:R-:W-:Y:S02]  /*0410*/  SHF.L.U32 R3, R2, 0x1, RZ ;  /* 0x0000000102037819 */ /* 0x000fe400000006ff */
[----:B0-----:R-:W-:Y:S02]  /*0420*/  SHF.L.U32 R13, R137, 0x4, RZ ;  /* 0x00000004890d7819 */ /* 0x001fe400000006ff */
[----:B----4-:R-:W-:Y:S01]  /*0430*/  IADD3 R2, P1, P2, R3, UR7, R6 ;  /* 0x0000000703027c10 */ /* 0x010fe2000fa3e006 */
[C---:B------:R-:W-:Y:S01]  /*0440*/  IMAD R21, R137.reuse, 0x14, RZ ;  /* 0x0000001489157824 */ /* 0x040fe200078e02ff */
[C---:B------:R-:W-:Y:S01]  /*0450*/  SHF.L.U32 R9, R137.reuse, 0x3, RZ ;  /* 0x0000000389097819 */ /* 0x040fe200000006ff */
[C---:B------:R-:W-:Y:S01]  /*0460*/  IMAD R19, R137.reuse, 0xa, RZ ;  /* 0x0000000a89137824 */ /* 0x040fe200078e02ff */
[----:B------:R-:W-:Y:S01]  /*0470*/  IADD3.X R3, PT, PT, R4, UR5, R7, P1, P2 ;  /* 0x0000000504037c10 */ /* 0x000fe20008fe4407 */
[C---:B------:R-:W-:Y:S01]  /*0480*/  IMAD R17, R137.reuse, 0x50, RZ ;  /* 0x0000005089117824 */ /* 0x040fe200078e02ff */
[CC--:B------:R-:W-:Y:S01]  /*0490*/  LEA R12, P4, R137.reuse, R2.reuse, 0x5 ;  /* 0x00000002890c7211 */ /* 0x0c0fe200078828ff */
[C---:B------:R-:W-:Y:S01]  /*04a0*/  IMAD R11, R137.reuse, 0x6, RZ ;  /* 0x00000006890b7824 */ /* 0x040fe200078e02ff */
[CC--:B------:R-:W-:Y:S01]  /*04b0*/  LEA R8, P6, R137.reuse, R2.reuse, 0x4 ;  /* 0x0000000289087211 */ /* 0x0c0fe200078c20ff */
[----:B------:R-:W-:Y:S01]  /*04c0*/  IMAD R29, R137, 0x60, RZ ;  /* 0x00000060891d7824 */ /* 0x000fe200078e02ff */
[-C--:B------:R-:W-:Y:S01]  /*04d0*/  LEA.HI.X.SX32 R13, R13, R3.reuse, 0x1, P4 ;  /* 0x000000030d0d7211 */ /* 0x080fe200020f0eff */
[----:B------:R-:W-:Y:S01]  /*04e0*/  IMAD R27, R137, 0x28, RZ ;  /* 0x00000028891b7824 */ /* 0x000fe200078e02ff */
[-C--:B------:R-:W-:Y:S01]  /*04f0*/  IADD3 R18, P4, PT, R21, R2.reuse, RZ ;  /* 0x0000000215127210 */ /* 0x080fe20007f9e0ff */
[----:B------:R-:W-:Y:S01]  /*0500*/  IMAD R35, R137, 0x18, RZ ;  /* 0x0000001889237824 */ /* 0x000fe200078e02ff */
[----:B------:R-:W-:Y:S01]  /*0510*/  LEA.HI.X.SX32 R9, R9, R3, 0x1, P6 ;  /* 0x0000000309097211 */ /* 0x000fe200030f0eff */
[C---:B------:R-:W-:Y:S01]  /*0520*/  IMAD R41, R137.reuse, 0x30, RZ ;  /* 0x0000003089297824 */ /* 0x040fe200078e02ff */
[C---:B------:R-:W-:Y:S01]  /*0530*/  SHF.L.U32 R15, R137.reuse, 0x5, RZ ;  /* 0x00000005890f7819 */ /* 0x040fe200000006ff */
[C---:B------:R-:W-:Y:S01]  /*0540*/  IMAD R47, R137.reuse, 0x38, RZ ;  /* 0x00000038892f7824 */ /* 0x040fe200078e02ff */
[C---:B------:R-:W-:Y:S01]  /*0550*/  LEA R5, R137.reuse, R137, 0x2 ;  /* 0x0000008989057211 */ /* 0x040fe200078e10ff */
[C---:B------:R-:W-:Y:S01]  /*0560*/  IMAD R33, R137.reuse, 0xc, RZ ;  /* 0x0000000c89217824 */ /* 0x040fe200078e02ff */
[CC--:B------:R-:W-:Y:S01]  /*0570*/  LEA R14, P2, R137.reuse, R2.reuse, 0x6 ;  /* 0x00000002890e7211 */ /* 0x0c0fe200078430ff */
[----:B------:R-:W-:Y:S01]  /*0580*/  IMAD R43, R137, 0xe, RZ ;  /* 0x0000000e892b7824 */ /* 0x000fe200078e02ff */
[-C--:B------:R-:W-:Y:S01]  /*0590*/  IADD3 R16, P6, PT, R19, R2.reuse, RZ ;  /* 0x0000000213107210 */ /* 0x080fe20007fde0ff */
[----:B------:R-:W-:Y:S01]  /*05a0*/  IMAD R45, R137, 0x1c, RZ ;  /* 0x0000001c892d7824 */ /* 0x000fe200078e02ff */
[-C--:B------:R-:W-:Y:S01]  /*05b0*/  IADD3 R4, P1, PT, R17, R2.reuse, RZ ;  /* 0x0000000211047210 */ /* 0x080fe20007f3e0ff */
[----:B------:R-:W-:Y:S01]  /*05c0*/  IMAD R177, R137, 0x70, RZ ;  /* 0x0000007089b17824 */ /* 0x000fe200078e02ff */
[----:B------:R-:W-:Y:S01]  /*05d0*/  LEA.HI.X.SX32 R19, R19, R3, 0x1, P4 ;  /* 0x0000000313137211 */ /* 0x000fe200020f0eff */
[C---:B------:R-:W-:Y:S01]  /*05e0*/  IMAD R191, R137.reuse, 0x7e, RZ ;  /* 0x0000007e89bf7824 */ /* 0x040fe200078e02ff */
[C---:B------:R-:W-:Y:S01]  /*05f0*/  LEA R7, R137.reuse, R137, 0x1 ;  /* 0x0000008989077211 */ /* 0x040fe200078e08ff */
[----:B------:R-:W-:Y:S01]  /*0600*/  IMAD R57, R137, 0x12, RZ ;  /* 0x0000001289397824 */ /* 0x000fe200078e02ff */
[-C--:B------:R-:W-:Y:S01]  /*0610*/  IADD3 R26, P4, PT, R11, R2.reuse, RZ ;  /* 0x000000020b1a7210 */ /* 0x080fe20007f9e0ff */
[----:B------:R-:W-:Y:S01]  /*0620*/  IMAD R71, R137, 0x42, RZ ;  /* 0x0000004289477824 */ /* 0x000fe200078e02ff */
[-C--:B------:R-:W-:Y:S01]  /*0630*/  IADD3 R6, P5, PT, R29, R2.reuse, RZ ;  /* 0x000000021d067210 */ /* 0x080fe20007fbe0ff */
[----:B------:R-:W-:Y:S01]  /*0640*/  IMAD R73, R137, 0x44, RZ ;  /* 0x0000004489497824 */ /* 0x000fe200078e02ff */
[-C--:B------:R-:W-:Y:S01]  /*0650*/  LEA.HI.X.SX32 R15, R15, R3.reuse, 0x1, P2 ;  /* 0x000000030f0f7211 */ /* 0x080fe200010f0eff */
[----:B------:R-:W-:Y:S01]  /*0660*/  IMAD R63, R137, 0x16, RZ ;  /* 0x00000016893f7824 */ /* 0x000fe200078e02ff */
[-C--:B------:R-:W-:Y:S01]  /*0670*/  LEA.HI.X.SX32 R17, R5, R3.reuse, 0x1, P6 ;  /* 0x0000000305117211 */ /* 0x080fe200030f0eff */
[----:B------:R-:W-:Y:S01]  /*0680*/  IMAD R75, R137, 0x1a, RZ ;  /* 0x0000001a894b7824 */ /* 0x000fe200078e02ff */
[-C--:B------:R-:W-:Y:S01]  /*0690*/  IADD3 R20, P2, PT, R27, R2.reuse, RZ ;  /* 0x000000021b147210 */ /* 0x080fe20007f5e0ff */
[----:B------:R-:W-:Y:S01]  /*06a0*/  IMAD R81, R137, 0x1e, RZ ;  /* 0x0000001e89517824 */ /* 0x000fe200078e02ff */
[-C--:B------:R-:W-:Y:S01]  /*06b0*/  LEA.HI.X.SX32 R5, R27, R3.reuse, 0x1, P1 ;  /* 0x000000031b057211 */ /* 0x080fe200008f0eff */
[----:B------:R-:W-:Y:S01]  /*06c0*/  BAR.SYNC.DEFER_BLOCKING 0x0 ;  /* 0x0000000000007b1d */ /* 0x000fe20000010000 */
[-C--:B------:R-:W-:Y:S01]  /*06d0*/  LEA.HI.X.SX32 R27, R7, R3.reuse, 0x1, P4 ;  /* 0x00000003071b7211 */ /* 0x080fe200020f0eff */
        /* <DEDUP_REMOVED lines=10> */
[C---:B------:R-:W-:Y:S01]  /*0780*/  IMAD R59, R137.reuse, 0x13, RZ ;  /* 0x00000013893b7824 */ /* 0x040fe200078e02ff */
[C---:B------:R-:W-:Y:S01]  /*0790*/  SHF.L.U32 R31, R137.reuse, 0x1, RZ ;  /* 0x00000001891f7819 */ /* 0x040fe200000006ff */
[----:B------:R-:W-:Y:S01]  /*07a0*/  IMAD R101, R137, 0x2a, RZ ;  /* 0x0000002a89657824 */ /* 0x000fe200078e02ff */
[-C--:B------:R-:W-:Y:S01]  /*07b0*/  IADD3 R28, P2, PT, R33, R2.reuse, RZ ;  /* 0x00000002211c7210 */ /* 0x080fe20007f5e0ff */
[----:B------:R-:W-:Y:S01]  /*07c0*/  IMAD R105, R137, 0x2c, RZ ;  /* 0x0000002c89697824 */ /* 0x000fe200078e02ff */
[-C--:B------:R-:W-:Y:S01]  /*07d0*/  LEA.HI.X.SX32 R33, R33, R3.reuse, 0x1, P1 ;  /* 0x0000000321217211 */ /* 0x080fe200008f0eff */
[----:B------:R-:W-:Y:S01]  /*07e0*/  IMAD R109, R137, 0x2e, RZ ;  /* 0x0000002e896d7824 */ /* 0x000fe200078e02ff */
[----:B------:R-:W-:Y:S01]  /*07f0*/  LEA.HI.X.SX32 R35, R35, R3, 0x1, P4 ;  /* 0x0000000323237211 */ /* 0x000fe200020f0eff */
[C---:B------:R-:W-:Y:S01]  /*0800*/  IMAD R61, R137.reuse, 0x15, RZ ;  /* 0x00000015893d7824 */ /* 0x040fe200078e02ff */
[CC--:B------:R-:W-:Y:S01]  /*0810*/  LEA R23, R137.reuse, -R137.reuse, 0x3 ;  /* 0x8000008989177211 */ /* 0x0c0fe200078e18ff */
[----:B------:R-:W-:Y:S01]  /*0820*/  IMAD R65, R137, 0x17, RZ ;  /* 0x0000001789417824 */ /* 0x000fe200078e02ff */
[-C--:B------:R-:W-:Y:S01]  /*0830*/  IADD3 R40, P1, PT, R43, R2.reuse, RZ ;  /* 0x000000022b287210 */ /* 0x080fe20007f3e0ff */
[----:B------:R-:W-:Y:S01]  /*0840*/  IMAD R115, R137, 0x32, RZ ;  /* 0x0000003289737824 */ /* 0x000fe200078e02ff */
[-C--:B------:R-:W-:Y:S01]  /*0850*/  IADD3 R42, P4, PT, R45, R2.reuse, RZ ;  /* 0x000000022d2a7210 */ /* 0x080fe20007f9e0ff */
[C---:B------:R-:W-:Y:S01]  /*0860*/  IMAD R119, R137.reuse, 0x34, RZ ;  /* 0x0000003489777824 */ /* 0x040fe200078e02ff */
[C---:B------:R-:W-:Y:S01]  /*0870*/  LEA R69, R137.reuse, -R137, 0x6 ;  /* 0x8000008989457211 */ /* 0x040fe200078e30ff */
[----:B------:R-:W-:Y:S01]  /*0880*/  IMAD R123, R137, 0x36, RZ ;  /* 0x00000036897b7824 */ /* 0x000fe200078e02ff */
[-C--:B------:R-:W-:Y:S01]  /*0890*/  IADD3 R10, P3, PT, R177, R2.reuse, RZ ;  /* 0x00000002b10a7210 */ /* 0x080fe20007f7e0ff */
[----:B--2---:R-:W-:Y:S01]  /*08a0*/  ULEA UR23, UR6, UR23, 0x18 ;  /* 0x0000001706177291 */ /* 0x004fe2000f8ec0ff */
[-C--:B------:R-:W-:Y:S01]  /*08b0*/  IADD3 R22, P6, PT, R191, R2.reuse, RZ ;  /* 0x00000002bf167210 */ /* 0x080fe20007fde0ff */
[----:B------:R-:W-:Y:S01]  /*08c0*/  IMAD R67, R137, 0x19, RZ ;  /* 0x0000001989437824 */ /* 0x000fe200078e02ff */
[-C--:B------:R-:W-:Y:S01]  /*08d0*/  LEA.HI.X.SX32 R45, R45, R3.reuse, 0x1, P5 ;  /* 0x000000032d2d7211 */ /* 0x080fe200028f0eff */
[----:B------:R-:W-:Y:S01]  /*08e0*/  IMAD R77, R137, 0x1b, RZ ;  /* 0x0000001b894d7824 */ /* 0x000fe200078e02ff */
[-C--:B------:R-:W-:Y:S01]  /*08f0*/  IADD3 R68, P5, PT, R31, R2.reuse, RZ ;  /* 0x000000021f447210 */ /* 0x080fe20007fbe0ff */
[----:B------:R-:W-:Y:S01]  /*0900*/  IMAD R129, R137, 0x3a, RZ ;  /* 0x0000003a89817824 */ /* 0x000fe200078e02ff */
[-C--:B------:R-:W-:Y:S01]  /*0910*/  LEA.HI.X.SX32 R29, R11, R3.reuse, 0x1, P2 ;  /* 0x000000030b1d7211 */ /* 0x080fe200010f0eff */
[----:B------:R-:W-:Y:S01]  /*0920*/  IMAD R133, R137, 0x3c, RZ ;  /* 0x0000003c89857824 */ /* 0x000fe200078e02ff */
[-C--:B------:R-:W-:Y:S01]  /*0930*/  LEA.HI.X.SX32 R41, R23, R3.reuse, 0x1, P1 ;  /* 0x0000000317297211 */ /* 0x080fe200008f0eff */
[----:B------:R-:W-:Y:S01]  /*0940*/  IMAD R135, R137, 0x3e, RZ ;  /* 0x0000003e89877824 */ /* 0x000fe200078e02ff */
[-C--:B------:R-:W-:Y:S01]  /*0950*/  LEA.HI.X.SX32 R11, R47, R3.reuse, 0x1, P3 ;  /* 0x000000032f0b7211 */ /* 0x080fe200018f0eff */
[----:B------:R-:W-:Y:S01]  /*0960*/  IMAD R79, R137, 0x1d, RZ ;  /* 0x0000001d894f7824 */ /* 0x000fe200078e02ff */
[-C--:B------:R-:W-:Y:S01]  /*0970*/  LEA.HI.X.SX32 R23, R69, R3.reuse, 0x1, P6 ;  /* 0x0000000345177211 */ /* 0x080fe200030f0eff */
[C---:B------:R-:W-:Y:S01]  /*0980*/  IMAD R139, R137.reuse, 0x46, RZ ;  /* 0x00000046898b7824 */ /* 0x040fe200078e02ff */
[CC--:B------:R-:W-:Y:S01]  /*0990*/  LEA R70, P3, R137.reuse, R2.reuse, 0x2 ;  /* 0x0000000289467211 */ /* 0x0c0fe200078610ff */
[C---:B------:R-:W-:Y:S01]  /*09a0*/  IMAD R141, R137.reuse, 0x48, RZ ;  /* 0x00000048898d7824 */ /* 0x040fe200078e02ff */
[C---:B------:R-:W-:Y:S01]  /*09b0*/  LEA.HI.X.SX32 R69, R137.reuse, R3, 0x1, P5 ;  /* 0x0000000389457211 */ /* 0x040fe200028f0eff */
[C---:B------:R-:W-:Y:S01]  /*09c0*/  IMAD R143, R137.reuse, 0x4a, RZ ;  /* 0x0000004a898f7824 */ /* 0x040fe200078e02ff */
[C---:B------:R-:W-:Y:S01]  /*09d0*/  SHF.L.U32 R37, R137.reuse, 0x2, RZ ;  /* 0x0000000289257819 */ /* 0x040fe200000006ff */
[C---:B------:R-:W-:Y:S01]  /*09e0*/  IMAD R145, R137.reuse, 0x4c, RZ ;  /* 0x0000004c89917824 */ /* 0x040fe200078e02ff */
[C---:B------:R-:W-:Y:S01]  /*09f0*/  LEA R39, R137.reuse, R137, 0x3 ;  /* 0x0000008989277211 */ /* 0x040fe200078e18ff */
[----:B------:R-:W0:Y:S01]  /*0a00*/  LDS R134, [UR23] ;  /* 0x00000017ff867984 */ /* 0x000e220008000800 */
[CC--:B------:R-:W-:Y:S01]  /*0a10*/  LEA R72, P6, R137.reuse, R2.reuse, 0x3 ;  /* 0x0000000289487211 */ /* 0x0c0fe200078c18ff */
[----:B------:R-:W-:Y:S01]  /*0a20*/  IMAD R149, R137, 0x52, RZ ;  /* 0x0000005289957824 */ /* 0x000fe200078e02ff */
[-C--:B------:R-:W-:Y:S01]  /*0a30*/  IADD3 R46, P5, PT, R57, R2.reuse, RZ ;  /* 0x00000002392e7210 */ /* 0x080fe20007fbe0ff */
[----:B------:R-:W-:Y:S01]  /*0a40*/  BAR.SYNC.DEFER_BLOCKING 0x0 ;  /* 0x0000000000007b1d */ /* 0x000fe20000010000 */
[----:B------:R-:W-:-:S02]  /*0a50*/  IADD3 R30, P2, PT, R71, R2, RZ ;  /* 0x00000002471e7210 */ /* 0x000fc40007f5e0ff */
[-C--:B------:R-:W-:Y:S02]  /*0a60*/  IADD3 R36, P1, PT, R73, R2.reuse, RZ ;  /* 0x0000000249247210 */ /* 0x080fe40007f3e0ff */
[-C--:B------:R-:W-:Y:S01]  /*0a70*/  LEA.HI.X.SX32 R71, R31, R3.reuse, 0x1, P3 ;  /* 0x000000031f477211 */ /* 0x080fe200018f0eff */
[----:B------:R-:W-:Y:S01]  /*0a80*/  IMAD R89, R137, 0x23, RZ ;  /* 0x0000002389597824 */ /* 0x000fe200078e02ff */
[-C--:B------:R-:W-:Y:S01]  /*0a90*/  IADD3 R48, P3, PT, R63, R2.reuse, RZ ;  /* 0x000000023f307210 */ /* 0x080fe20007f7e0ff */
[----:B------:R-:W-:Y:S01]  /*0aa0*/  IMAD R147, R137, 0x4e, RZ ;  /* 0x0000004e89937824 */ /* 0x000fe200078e02ff */
[-C--:B------:R-:W-:Y:S01]  /*0ab0*/  LEA.HI.X.SX32 R73, R37, R3.reuse, 0x1, P6 ;  /* 0x0000000325497211 */ /* 0x080fe200030f0eff */
[----:B------:R-:W-:Y:S01]  /*0ac0*/  IMAD R93, R137, 0x25, RZ ;  /* 0x00000025895d7824 */ /* 0x000fe200078e02ff */
[----:B------:R-:W-:Y:S01]  /*0ad0*/  LEA.HI.X.SX32 R47, R39, R3, 0x1, P5 ;  /* 0x00000003272f7211 */ /* 0x000fe200028f0eff */
[C---:B------:R-:W-:Y:S01]  /*0ae0*/  IMAD R153, R137.reuse, 0x56, RZ ;  /* 0x0000005689997824 */ /* 0x040fe200078e02ff */
[C---:B------:R-:W-:Y:S01]  /*0af0*/  LEA R53, R137.reuse, -R137, 0x4 ;  /* 0x8000008989357211 */ /* 0x040fe200078e20ff */
        /* <DEDUP_REMOVED lines=54> */
[----:B---3--:R-:W5:Y:S01]  /*0e60*/  LDG.E.U16 R14, desc[UR34][R14.64] ;  /* 0x000000220e0e7981 */ /* 0x008f62000c1e1500 */
[-C--:B------:R-:W-:Y:S01]  /*0e70*/  IADD3 R82, P5, PT, R135, R2.reuse, RZ ;  /* 0x0000000287527210 */ /* 0x080fe20007fbe0ff */
[----:B------:R-:W1:Y:S01]  /*0e80*/  LDCU UR4, c[0x0][0x3c8] ;  /* 0x00007900ff0477ac */ /* 0x000e620008000800 */
[C---:B------:R-:W-:Y:S01]  /*0e90*/  LEA R85, R137.reuse, R137, 0x5 ;  /* 0x0000008989557211 */ /* 0x040fe200078e28ff */
[----:B------:R-:W-:Y:S01]  /*0ea0*/  IMAD R125, R137, 0x37, RZ ;  /* 0x00000037897d7824 */ /* 0x000fe200078e02ff */
[-C--:B------:R-:W-:Y:S01]  /*0eb0*/  LEA.HI.X.SX32 R43, R43, R3.reuse, 0x1, P4 ;  /* 0x000000032b2b7211 */ /* 0x080fe200020f0eff */
[----:B------:R-:W-:Y:S01]  /*0ec0*/  IMAD R189, R137, 0x7c, RZ ;  /* 0x0000007c89bd7824 */ /* 0x000fe200078e02ff */
[----:B------:R-:W-:Y:S01]  /*0ed0*/  LEA.HI.X.SX32 R79, R79, R3, 0x1, P3 ;  /* 0x000000034f4f7211 */ /* 0x000fe200018f0eff */
[----:B------:R-:W5:Y:S01]  /*0ee0*/  LDG.E.U16 R98, desc[UR34][R2.64] ;  /* 0x0000002202627981 */ /* 0x000f62000c1e1500 */
[----:B------:R-:W-:-:S02]  /*0ef0*/  IADD3 R38, P4, PT, R139, R2, RZ ;  /* 0x000000028b267210 */ /* 0x000fc40007f9e0ff */
[-C--:B------:R-:W-:Y:S01]  /*0f00*/  IADD3 R84, P3, PT, R141, R2.reuse, RZ ;  /* 0x000000028d547210 */ /* 0x080fe20007f7e0ff */
[----:B------:R-:W5:Y:S01]  /*0f10*/  LDG.E.U16 R15, desc[UR34][R10.64] ;  /* 0x000000220a0f7981 */ /* 0x000f62000c1e1500 */
[-C--:B------:R-:W-:Y:S02]  /*0f20*/  LEA.HI.X.SX32 R81, R81, R3.reuse, 0x1, P6 ;  /* 0x0000000351517211 */ /* 0x080fe400030f0eff */
[-C--:B------:R-:W-:Y:S01]  /*0f30*/  LEA.HI.X.SX32 R83, R83, R3.reuse, 0x1, P5 ;  /* 0x0000000353537211 */ /* 0x080fe200028f0eff */
[----:B------:R-:W5:Y:S01]  /*0f40*/  LDG.E.U16 R132, desc[UR34][R4.64] ;  /* 0x0000002204847981 */ /* 0x000f62000c1e1500 */
[-C--:B------:R-:W-:Y:S02]  /*0f50*/  IADD3 R86, P6, PT, R143, R2.reuse, RZ ;  /* 0x000000028f567210 */ /* 0x080fe40007fde0ff */
[----:B------:R-:W-:Y:S01]  /*0f60*/  IADD3 R88, P5, PT, R145, R2, RZ ;  /* 0x0000000291587210 */ /* 0x000fe20007fbe0ff */
[----:B------:R-:W5:Y:S01]  /*0f70*/  LDG.E.U16 R16, desc[UR34][R16.64] ;  /* 0x0000002210107981 */ /* 0x000f62000c1e1500 */
[----:B------:R-:W-:-:S02]  /*0f80*/  LEA.HI.X.SX32 R37, R87, R3, 0x1, P1 ;  /* 0x0000000357257211 */ /* 0x000fc400008f0eff */
[-C--:B------:R-:W-:Y:S01]  /*0f90*/  IADD3 R92, P1, PT, R149, R2.reuse, RZ ;  /* 0x00000002955c7210 */ /* 0x080fe20007f3e0ff */
[----:B------:R-:W5:Y:S01]  /*0fa0*/  LDG.E.U16 R18, desc[UR34][R18.64] ;  /* 0x0000002212127981 */ /* 0x000f62000c1e1500 */
[-C--:B------:R-:W-:Y:S02]  /*0fb0*/  LEA.HI.X.SX32 R31, R85, R3.reuse, 0x1, P2 ;  /* 0x00000003551f7211 */ /* 0x080fe400010f0eff */
[-C--:B------:R-:W-:Y:S01]  /*0fc0*/  IADD3 R90, P2, PT, R147, R2.reuse, RZ ;  /* 0x00000002935a7210 */ /* 0x080fe20007f5e0ff */
[----:B------:R-:W5:Y:S01]  /*0fd0*/  LDG.E.U16 R12, desc[UR34][R12.64] ;  /* 0x000000220c0c7981 */ /* 0x000f62000c1e1500 */
[-C--:B------:R-:W-:Y:S02]  /*0fe0*/  LEA.HI.X.SX32 R39, R89, R3.reuse, 0x1, P4 ;  /* 0x0000000359277211 */ /* 0x080fe400020f0eff */
[----:B------:R-:W-:Y:S01]  /*0ff0*/  LEA.HI.X.SX32 R85, R91, R3, 0x1, P3 ;  /* 0x000000035b557211 */ /* 0x000fe200018f0eff */
[----:B------:R-:W5:Y:S01]  /*1000*/  LDG.E.U16 R20, desc[UR34][R20.64] ;  /* 0x0000002214147981 */ /* 0x000f62000c1e1500 */
[----:B------:R-:W-:-:S02]  /*1010*/  IADD3 R96, P3, PT, R153, R2, RZ ;  /* 0x0000000299607210 */ /* 0x000fc40007f7e0ff */
[-C--:B------:R-:W-:Y:S01]  /*1020*/  LEA.HI.X.SX32 R87, R93, R3.reuse, 0x1, P6 ;  /* 0x000000035d577211 */ /* 0x080fe200030f0eff */
[----:B------:R-:W5:Y:S01]  /*1030*/  LDG.E.U16 R26, desc[UR34][R26.64] ;  /* 0x000000221a1a7981 */ /* 0x000f62000c1e1500 */
[-C--:B------:R-:W-:Y:S02]  /*1040*/  LEA.HI.X.SX32 R89, R95, R3.reuse, 0x1, P5 ;  /* 0x000000035f597211 */ /* 0x080fe400028f0eff */
[-C--:B------:R-:W-:Y:S01]  /*1050*/  IADD3 R102, P5, PT, R157, R2.reuse, RZ ;  /* 0x000000029d667210 */ /* 0x080fe20007fbe0ff */
[----:B------:R-:W5:Y:S01]  /*1060*/  LDG.E.U16 R28, desc[UR34][R28.64] ;  /* 0x000000221c1c7981 */ /* 0x000f62000c1e1500 */
[-C--:B------:R-:W-:Y:S01]  /*1070*/  LEA.HI.X.SX32 R93, R99, R3.reuse, 0x1, P1 ;  /* 0x00000003635d7211 */ /* 0x080fe200008f0eff */
[----:B------:R-:W-:Y:S01]  /*1080*/  IMAD R99, R137, 0x3d, RZ ;  /* 0x0000003d89637824 */ /* 0x000fe200078e02ff */
[----:B------:R-:W-:Y:S01]  /*1090*/  IADD3 R106, P1, PT, R161, R2, RZ ;  /* 0x00000002a16a7210 */ /* 0x000fe20007f3e0ff */
[----:B------:R2:W5:Y:S01]  /*10a0*/  LDG.E.U16 R10, desc[UR34][R88.64] ;  /* 0x00000022580a7981 */ /* 0x000562000c1e1500 */
[----:B------:R-:W-:-:S02]  /*10b0*/  LEA.HI.X.SX32 R91, R97, R3, 0x1, P2 ;  /* 0x00000003615b7211 */ /* 0x000fc400010f0eff */
[-C--:B------:R-:W-:Y:S01]  /*10c0*/  LEA.HI.X.SX32 R97, R103, R3.reuse, 0x1, P3 ;  /* 0x0000000367617211 */ /* 0x080fe200018f0eff */
[----:B------:R-:W5:Y:S01]  /*10d0*/  LDG.E.U16 R13, desc[UR34][R92.64] ;  /* 0x000000225c0d7981 */ /* 0x000f62000c1e1500 */
[-C--:B------:R-:W-:Y:S02]  /*10e0*/  IADD3 R110, P3, PT, R165, R2.reuse, RZ ;  /* 0x00000002a56e7210 */ /* 0x080fe40007f7e0ff */
[-C--:B------:R-:W-:Y:S01]  /*10f0*/  LEA.HI.X.SX32 R103, R107, R3.reuse, 0x1, P5 ;  /* 0x000000036b677211 */ /* 0x080fe200028f0eff */
[----:B------:R-:W5:Y:S01]  /*1100*/  LDG.E.U16 R11, desc[UR34][R90.64] ;  /* 0x000000225a0b7981 */ /* 0x000f62000c1e1500 */
[-C--:B------:R-:W-:Y:S01]  /*1110*/  IADD3 R114, P5, PT, R169, R2.reuse, RZ ;  /* 0x00000002a9727210 */ /* 0x080fe20007fbe0ff */
[----:B--2---:R-:W2:Y:S01]  /*1120*/  LDC.64 R88, c[0x0][0x388] ;  /* 0x0000e200ff587b82 */ /* 0x004ea20000000a00 */
[----:B------:R-:W-:Y:S01]  /*1130*/  LEA.HI.X.SX32 R107, R111, R3, 0x1, P1 ;  /* 0x000000036f6b7211 */ /* 0x000fe200008f0eff */
[----:B------:R-:W5:Y:S01]  /*1140*/  LDG.E.U16 R32, desc[UR34][R32.64] ;  /* 0x0000002220207981 */ /* 0x000f62000c1e1500 */
[----:B------:R-:W-:-:S02]  /*1150*/  IADD3 R118, P1, PT, R173, R2, RZ ;  /* 0x00000002ad767210 */ /* 0x000fc40007f3e0ff */
[-C--:B------:R-:W-:Y:S01]  /*1160*/  LEA.HI.X.SX32 R111, R115, R3.reuse, 0x1, P3 ;  /* 0x00000003736f7211 */ /* 0x080fe200018f0eff */
[----:B------:R-:W5:Y:S01]  /*1170*/  LDG.E.U16 R34, desc[UR34][R34.64] ;  /* 0x0000002222227981 */ /* 0x000f62000c1e1500 */
[-C--:B------:R-:W-:Y:S02]  /*1180*/  IADD3 R122, P3, PT, R179, R2.reuse, RZ ;  /* 0x00000002b37a7210 */ /* 0x080fe40007f7e0ff */
[-C--:B------:R-:W-:Y:S01]  /*1190*/  LEA.HI.X.SX32 R115, R119, R3.reuse, 0x1, P5 ;  /* 0x0000000377737211 */ /* 0x080fe200028f0eff */
[----:B------:R-:W5:Y:S01]  /*11a0*/  LDG.E.U16 R40, desc[UR34][R40.64] ;  /* 0x0000002228287981 */ /* 0x000f62000c1e1500 */
[-C--:B------:R-:W-:Y:S02]  /*11b0*/  IADD3 R126, P5, PT, R183, R2.reuse, RZ ;  /* 0x00000002b77e7210 */ /* 0x080fe40007fbe0ff */
[----:B------:R-:W-:Y:S01]  /*11c0*/  LEA.HI.X.SX32 R119, R123, R3, 0x1, P1 ;  /* 0x000000037b777211 */ /* 0x000fe200008f0eff */
[----:B------:R-:W5:Y:S01]  /*11d0*/  LDG.E.U16 R42, desc[UR34][R42.64] ;  /* 0x000000222a2a7981 */ /* 0x000f62000c1e1500 */
[----:B------:R-:W-:-:S02]  /*11e0*/  IADD3 R130, P1, PT, R187, R2, RZ ;  /* 0x00000002bb827210 */ /* 0x000fc40007f3e0ff */
[-C--:B------:R-:W-:Y:S01]  /*11f0*/  LEA.HI.X.SX32 R123, R127, R3.reuse, 0x1, P3 ;  /* 0x000000037f7b7211 */ /* 0x080fe200018f0eff */
[----:B------:R-:W5:Y:S01]  /*1200*/  LDG.E.U16 R44, desc[UR34][R44.64] ;  /* 0x000000222c2c7981 */ /* 0x000f62000c1e1500 */
[-C--:B------:R-:W-:Y:S02]  /*1210*/  LEA.HI.X.SX32 R127, R131, R3.reuse, 0x1, P5 ;  /* 0x00000003837f7211 */ /* 0x080fe400028f0eff */
[----:B------:R-:W-:Y:S01]  /*1220*/  LEA.HI.X.SX32 R131, R99, R3, 0x1, P1 ;  /* 0x0000000363837211 */ /* 0x000fe200008f0eff */
[----:B------:R-:W5:Y:S01]  /*1230*/  LDG.E.U16 R22, desc[UR34][R22.64] ;  /* 0x0000002216167981 */ /* 0x000f62000c1e1500 */
[-C--:B------:R-:W-:Y:S02]  /*1240*/  IADD3 R94, P4, PT, R151, R2.reuse, RZ ;  /* 0x00000002975e7210 */ /* 0x080fe40007f9e0ff */
[-C--:B------:R-:W-:Y:S01]  /*1250*/  IADD3 R100, P6, PT, R155, R2.reuse, RZ ;  /* 0x000000029b647210 */ /* 0x080fe20007fde0ff */
        /* <DEDUP_REMOVED lines=9> */
[----:B------:R3:W5:Y:S01]  /*12f0*/  LDG.E.U16 R9, desc[UR34][R68.64] ;  /* 0x0000002244097981 */ /* 0x000762000c1e1500 */
[----:B------:R-:W-:-:S02]  /*1300*/  IADD3 R116, P2, PT, R171, R2, RZ ;  /* 0x00000002ab747210 */ /* 0x000fc40007f5e0ff */
[-C--:B------:R-:W-:Y:S01]  /*1310*/  LEA.HI.X.SX32 R109, R113, R3.reuse, 0x1, P4 ;  /* 0x00000003716d7211 */ /* 0x080fe200020f0eff */
[----:B------:R-:W5:Y:S01]  /*1320*/  LDG.E.U16 R46, desc[UR34][R46.64] ;  /* 0x000000222e2e7981 */ /* 0x000f62000c1e1500 */
[-C--:B------:R-:W-:Y:S02]  /*1330*/  IADD3 R120, P4, PT, R175, R2.reuse, RZ ;  /* 0x00000002af787210 */ /* 0x080fe40007f9e0ff */
[-C--:B------:R-:W-:Y:S01]  /*1340*/  LEA.HI.X.SX32 R113, R117, R3.reuse, 0x1, P6 ;  /* 0x0000000375717211 */ /* 0x080fe200030f0eff */
[----:B------:R-:W5:Y:S01]  /*1350*/  LDG.E.U16 R48, desc[UR34][R48.64] ;  /* 0x0000002230307981 */ /* 0x000f62000c1e1500 */
[-C--:B------:R-:W-:Y:S01]  /*1360*/  IADD3 R124, P6, PT, R181, R2.reuse, RZ ;  /* 0x00000002b57c7210 */ /* 0x080fe20007fde0ff */
[----:B---3--:R-:W3:Y:S01]  /*1370*/  LDC.64 R68, c[0x0][0x3c0] ;  /* 0x0000f000ff447b82 */ /* 0x008ee20000000a00 */
        /* <DEDUP_REMOVED lines=8> */
[----:B------:R-:W-:-:S03]  /*1400*/  IADD3 R2, P4, PT, R189, R2, RZ ;  /* 0x00000002bd027210 */ /* 0x000fc60007f9e0ff */
[----:B------:R4:W5:Y:S01]  /*1410*/  LDG.E.U16 R133, desc[UR34][R6.64] ;  /* 0x0000002206857981 */ /* 0x000962000c1e1500 */
[----:B------:R-:W-:Y:S02]  /*1420*/  LOP3.LUT R4, R24, 0x3f, RZ, 0xc0, !PT ;  /* 0x0000003f18047812 */ /* 0x000fe400078ec0ff */
[----:B------:R-:W-:Y:S01]  /*1430*/  LEA.HI.X.SX32 R3, R135, R3, 0x1, P4 ;  /* 0x0000000387037211 */ /* 0x000fe200020f0eff */
[----:B------:R-:W5:Y:S01]  /*1440*/  LDG.E.U16 R56, desc[UR34][R56.64] ;  /* 0x0000002238387981 */ /* 0x000f62000c1e1500 */
[--C-:B------:R-:W-:Y:S02]  /*1450*/  SHF.R.U32.HI R8, RZ, 0x5, R24.reuse ;  /* 0x00000005ff087819 */ /* 0x100fe40000011618 */
[----:B0-----:R-:W-:Y:S01]  /*1460*/  R2UR UR22, R134 ;  /* 0x00000000861672ca */ /* 0x001fe200000e0000 */
[----:B------:R-:W5:Y:S01]  /*1470*/  LDG.E.U16 R58, desc[UR34][R58.64] ;  /* 0x000000223a3a7981 */ /* 0x000f62000c1e1500 */
[----:B----4-:R-:W-:Y:S01]  /*1480*/  SHF.R.U32.HI R6, RZ, 0x6, R24 ;  /* 0x00000006ff067819 */ /* 0x010fe20000011618 */
[----:B-1----:R-:W-:-:S02]  /*1490*/  IMAD R5, R4, UR4, RZ ;  /* 0x0000000404057c24 */ /* 0x002fc4000f8e02ff */
[----:B------:R0:W5:Y:S01]  /*14a0*/  LDG.E.U16 R17, desc[UR34][R2.64] ;  /* 0x0000002202117981 */ /* 0x000162000c1e1500 */
[----:B------:R-:W-:Y:S01]  /*14b0*/  SGXT.U32 R6, R6, 0x2 ;  /* 0x000000020606781a */ /* 0x000fe20000000000 */
[----:B---3--:R-:W-:Y:S02]  /*14c0*/  IMAD R68, R68, UR24, RZ ;  /* 0x0000001844447c24 */ /* 0x008fe4000f8e02ff */
[----:B------:R2:W5:Y:S02]  /*14d0*/  LDG.E.U16 R7, desc[UR34][R86.64] ;  /* 0x0000002256077981 */ /* 0x000564000c1e1500 */
[----:B------:R-:W-:Y:S01]  /*14e0*/  IMAD R6, R6, R69, RZ ;  /* 0x0000004506067224 */ /* 0x000fe200078e02ff */
[----:B------:R-:W-:Y:S01]  /*14f0*/  R2UR UR12, R8 ;  /* 0x00000000080c72ca */ /* 0x000fe200000e0000 */
[----:B------:R1:W5:Y:S01]  /*1500*/  LDG.E.U16 R60, desc[UR34][R60.64] ;  /* 0x000000223c3c7981 */ /* 0x000362000c1e1500 */
[C---:B0-----:R-:W-:Y:S02]  /*1510*/  SHF.L.U32 R2, R5.reuse, 0x1, RZ ;  /* 0x0000000105027819 */ /* 0x041fe400000006ff */
[----:B------:R-:W-:Y:S01]  /*1520*/  SHF.L.U32 R3, R68, 0x1, RZ ;  /* 0x0000000144037819 */ /* 0x000fe200000006ff */
[----:B------:R-:W-:Y:S01]  /*1530*/  IMAD.HI R5, R5, 0x2, RZ ;  /* 0x0000000205057827 */ /* 0x000fe200078e02ff */
[C---:B------:R-:W-:Y:S01]  /*1540*/  LEA R8, R69.reuse, R6, 0x2 ;  /* 0x0000000645087211 */ /* 0x040fe200078e10ff */
[----:B------:R1:W5:Y:S01]  /*1550*/  LDG.E.U16 R62, desc[UR34][R62.64] ;  /* 0x000000223e3e7981 */ /* 0x000362000c1e1500 */
[----:B--2---:R-:W-:Y:S01]  /*1560*/  IADD3 R87, P1, P2, R2, R88, R3 ;  /* 0x0000005802577210 */ /* 0x004fe20007a3e003 */
[----:B------:R-:W-:Y:S01]  /*1570*/  IMAD.HI R68, R68, 0x2, RZ ;  /* 0x0000000244447827 */ /* 0x000fe200078e02ff */
[----:B------:R-:W-:Y:S01]  /*1580*/  LOP3.LUT R3, R24, 0xc0, RZ, 0xc0, !PT ;  /* 0x000000c018037812 */ /* 0x000fe200078ec0ff */
[----:B------:R1:W5:Y:S01]  /*1590*/  LDG.E.U16 R64, desc[UR34][R64.64] ;  /* 0x0000002240407981 */ /* 0x000362000c1e1500 */
[----:B------:R-:W-:-:S02]  /*15a0*/  LEA R2, R69, R8, 0x2 ;  /* 0x0000000845027211 */ /* 0x000fc400078e10ff */
[----:B------:R-:W-:Y:S01]  /*15b0*/  IADD3.X R19, PT, PT, R5, R89, R68, P1, P2 ;  /* 0x0000005905137210 */ /* 0x000fe20000fe4444 */
[----:B------:R1:W5:Y:S01]  /*15c0*/  LDG.E.U16 R66, desc[UR34][R66.64] ;  /* 0x0000002242427981 */ /* 0x000362000c1e1500 */
[----:B------:R-:W-:Y:S02]  /*15d0*/  LEA R5, R3, R4, 0x6 ;  /* 0x0000000403057211 */ /* 0x000fe400078e30ff */
[----:B------:R-:W-:Y:S01]  /*15e0*/  LEA R4, R69, R2, 0x2 ;  /* 0x0000000245047211 */ /* 0x000fe200078e10ff */
[----:B------:R1:W5:Y:S01]  /*15f0*/  LDG.E.U16 R74, desc[UR34][R74.64] ;  /* 0x000000224a4a7981 */ /* 0x000362000c1e1500 */
[-C--:B------:R-:W-:Y:S02]  /*1600*/  LEA R92, P1, R6, R87.reuse, 0x1 ;  /* 0x00000057065c7211 */ /* 0x080fe400078208ff */
[-C--:B------:R-:W-:Y:S01]  /*1610*/  LEA R90, P2, R8, R87.reuse, 0x1 ;  /* 0x00000057085a7211 */ /* 0x080fe200078408ff */
[----:B------:R1:W5:Y:S01]  /*1620*/  LDG.E.U16 R76, desc[UR34][R76.64] ;  /* 0x000000224c4c7981 */ /* 0x000362000c1e1500 */
[----:B------:R-:W-:-:S02]  /*1630*/  LEA R88, P3, R2, R87, 0x1 ;  /* 0x0000005702587211 */ /* 0x000fc400078608ff */
[----:B------:R-:W-:Y:S01]  /*1640*/  LEA R86, P4, R4, R87, 0x1 ;  /* 0x0000005704567211 */ /* 0x000fe200078808ff */
[----:B------:R1:W5:Y:S01]  /*1650*/  LDG.E.U16 R78, desc[UR34][R78.64] ;  /* 0x000000224e4e7981 */ /* 0x000362000c1e1500 */
[----:B------:R-:W-:-:S03]  /*1660*/  LEA.HI.X.SX32 R93, R6, R19, 0x1, P1 ;  /* 0x00000013065d7211 */ /* 0x000fc600008f0eff */
[----:B------:R1:W5:Y:S01]  /*1670*/  LDG.E.U16 R80, desc[UR34][R80.64] ;  /* 0x0000002250507981 */ /* 0x000362000c1e1500 */
[----:B------:R-:W-:-:S03]  /*1680*/  LEA.HI.X.SX32 R91, R8, R19, 0x1, P2 ;  /* 0x00000013085b7211 */ /* 0x000fc600010f0eff */
[----:B------:R1:W5:Y:S01]  /*1690*/  LDG.E.U16 R82, desc[UR34][R82.64] ;  /* 0x0000002252527981 */ /* 0x000362000c1e1500 */
[----:B------:R-:W-:-:S03]  /*16a0*/  LEA.HI.X.SX32 R89, R2, R19, 0x1, P3 ;  /* 0x0000001302597211 */ /* 0x000fc600018f0eff */
[----:B------:R1:W5:Y:S01]  /*16b0*/  LDG.E.U16 R30, desc[UR34][R30.64] ;  /* 0x000000221e1e7981 */ /* 0x000362000c1e1500 */
[----:B------:R-:W-:-:S03]  /*16c0*/  LEA.HI.X.SX32 R87, R4, R19, 0x1, P4 ;  /* 0x0000001304577211 */ /* 0x000fc600020f0eff */
[----:B------:R1:W5:Y:S01]  /*16d0*/  LDG.E.U16 R36, desc[UR34][R36.64] ;  /* 0x0000002224247981 */ /* 0x000362000c1e1500 */
[----:B------:R-:W-:-:S03]  /*16e0*/  SHF.L.U32 R5, R5, 0x1, RZ ;  /* 0x0000000105057819 */ /* 0x000fc600000006ff */
[----:B------:R1:W5:Y:S04]  /*16f0*/  LDG.E.U16 R38, desc[UR34][R38.64] ;  /* 0x0000002226267981 */ /* 0x000368000c1e1500 */
        /* <DEDUP_REMOVED lines=18> */
[----:B------:R1:W5:Y:S01]  /*1820*/  LDG.E.U16 R130, desc[UR34][R130.64] ;  /* 0x0000002282827981 */ /* 0x000362000c1e1500 */
[----:B------:R-:W-:Y:S05]  /*1830*/  @P0 BRA `(.L_x_5) ;  /* 0x0000000000180947 */ /* 0x000fea0003800000 */
[----:B------:R-:W-:Y:S01]  /*1840*/  ELECT P1, URZ, PT ;  /* 0x0000000000ff782f */ /* 0x000fe20003820000 */
[----:B------:R-:W-:Y:S01]  /*1850*/  HFMA2 R2, -RZ, RZ, 0, 5.9604644775390625e-08 ;  /* 0x00000001ff027431 */ /* 0x000fe200000001ff */
[----:B------:R-:W-:Y:S01]  /*1860*/  UMOV UR4, 0x40 ;  /* 0x0000004000047882 */ /* 0x000fe20000000000 */
[----:B------:R-:W-:Y:S01]  /*1870*/  UVIRTCOUNT.DEALLOC.SMPOOL 0x80 ;  /* 0x000000800000784c */ /* 0x000fe20000000000 */
[----:B------:R-:W-:-:S09]  /*1880*/  ULEA UR4, UR6, UR4, 0x18 ;  /* 0x0000000406047291 */ /* 0x000fd2000f8ec0ff */
[----:B------:R0:W-:Y:S03]  /*1890*/  @P1 STS.U8 [UR4], R2 ;  /* 0x00000002ff001988 */ /* 0x0001e60008000004 */
.L_x_5:
[----:B------:R-:W-:Y:S01]  /*18a0*/  USHF.L.U32 UR9, UR12, 0x15, URZ ;  /* 0x000000150c097899 */ /* 0x000fe200080006ff */
[C---:B------:R-:W-:Y:S01]  /*18b0*/  LOP3.LUT R19, R5.reuse, 0x10, RZ, 0x3c, !PT ;  /* 0x0000001005137812 */ /* 0x040fe200078e3cff */
[----:B-----5:R-:W-:Y:S01]  /*18c0*/  STS.U16 [R5+UR23+0x400], R99 ;  /* 0x0004006305007988 */ /* 0x020fe20008000417 */
[----:B------:R-:W-:Y:S01]  /*18d0*/  LOP3.LUT R21, R5, 0x20, RZ, 0x3c, !PT ;  /* 0x0000002005157812 */ /* 0x000fe200078e3cff */
[----:B------:R-:W-:Y:S01]  /*18e0*/  ULOP3.LUT UR9, UR9, 0x600000, URZ, 0xc0, !UPT ;  /* 0x0060000009097892 */ /* 0x000fe2000f8ec0ff */
[----:B------:R-:W-:Y:S01]  /*18f0*/  LOP3.LUT P1, RZ, R24, 0xff, RZ, 0xc0, !PT ;  /* 0x000000ff18ff7812 */ /* 0x000fe2000782c0ff */
[----:B------:R-:W-:Y:S01]  /*1900*/  STS.U16 [R5+UR23+0x800], R12 ;  /* 0x0008000c05007988 */ /* 0x000fe20008000417 */
[----:B------:R-:W-:Y:S01]  /*1910*/  ULOP3.LUT UR30, UR12, 0x4, URZ, 0xc0, !UPT ;  /* 0x000000040c1e7892 */ /* 0x000fe2000f8ec0ff */
[----:B------:R-:W-:Y:S01]  /*1920*/  PRMT R8, RZ, 0x7610, R8 ;  /* 0x00007610ff087816 */ /* 0x000fe20000000008 */
[----:B------:R-:W-:Y:S01]  /*1930*/  UIADD3 UR25, UPT, UPT, UR22, UR9, URZ ;  /* 0x0000000916197290 */ /* 0x000fe2000fffe0ff */
[----:B------:R-:W-:Y:S01]  /*1940*/  STS.U16 [R5+UR23+0x1000], R14 ;  /* 0x0010000e05007988 */ /* 0x000fe20008000417 */
[----:B------:R-:W-:Y:S01]  /*1950*/  UMOV UR8, 0x1 ;  /* 0x0000000100087882 */ /* 0x000fe20000000000 */
[----:B------:R-:W-:-:S02]  /*1960*/  UIADD3 UR27, UPT, UPT, UR23, 0x9800, URZ ;  /* 0x00009800171b7890 */ /* 0x000fc4000fffe0ff */
[----:B------:R-:W-:Y:S01]  /*1970*/  STS.U16 [R5+UR23+0x1400], R132 ;  /* 0x0014008405007988 */ /* 0x000fe20008000417 */
[----:B------:R-:W-:Y:S01]  /*1980*/  ULEA UR25, UR30, UR25, 0x4 ;  /* 0x000000191e197291 */ /* 0x000fe2000f8e20ff */
[----:B------:R-:W2:Y:S02]  /*1990*/  LDCU UR31, c[0x0][0x3f0] ;  /* 0x00007e00ff1f77ac */ /* 0x000ea40008000800 */
[----:B------:R-:W-:Y:S01]  /*19a0*/  STS.U16 [R5+UR23+0xc00], R34 ;  /* 0x000c002205007988 */ /* 0x000fe20008000417 */
[----:B------:R-:W-:-:S03]  /*19b0*/  VOTEU.ALL UP0, P1 ;  /* 0x0000000000ff7886 */ /* 0x000fc60000800000 */
[----:B------:R-:W-:Y:S01]  /*19c0*/  STS.U16 [R5+UR23+0x1800], R133 ;  /* 0x0018008505007988 */ /* 0x000fe20008000417 */
[----:B------:R-:W-:Y:S01]  /*19d0*/  VOTEU.ALL UP1, P1 ;  /* 0x0000000000ff7886 */ /* 0x000fe20000820000 */
[----:B------:R-:W3:Y:S02]  /*19e0*/  LDCU.64 UR6, c[0x0][0x3d0] ;  /* 0x00007a00ff0677ac */ /* 0x000ee40008000a00 */
[----:B------:R4:W-:Y:S01]  /*19f0*/  STS.U16 [R5+UR23+0x1c00], R15 ;  /* 0x001c000f05007988 */ /* 0x0009e20008000417 */
[----:B------:R-:W-:-:S04]  /*1a00*/  @!UP0 UIADD3 UR4, UPT, UPT, -UR8, 0x100000, URZ ;  /* 0x0010000008048890 */ /* 0x000fc8000fffe1ff */
[----:B------:R-:W-:Y:S02]  /*1a10*/  @!UP0 USHF.L.U32 UR5, UR4, 0xb, URZ ;  /* 0x0000000b04058899 */ /* 0x000fe400080006ff */
[----:B------:R-:W-:Y:S01]  /*1a20*/  @!UP0 USHF.L.U32 UR4, UR4, 0x1, URZ ;  /* 0x0000000104048899 */ /* 0x000fe200080006ff */
[----:B------:R-:W-:Y:S04]  /*1a30*/  STS.U16 [R5+UR23], R98 ;  /* 0x0000006205007988 */ /* 0x000fe80008000417 */
[----:B------:R0:W-:Y:S01]  /*1a40*/  STS.U16 [R19+UR23+0x80], R9 ;  /* 0x0000800913007988 */ /* 0x0001e20008000417 */
[----:B--2---:R-:W-:Y:S02]  /*1a50*/  ISETP.LT.AND P2, PT, RZ, UR31, PT ;  /* 0x0000001fff007c0c */ /* 0x004fe4000bf41270 */
[C---:B----4-:R-:W-:Y:S01]  /*1a60*/  LOP3.LUT R15, R5.reuse, 0x50, RZ, 0x3c, !PT ;  /* 0x00000050050f7812 */ /* 0x050fe200078e3cff */
[----:B------:R-:W-:Y:S04]  /*1a70*/  STS.U16 [R19+UR23+0x480], R46 ;  /* 0x0004802e13007988 */ /* 0x000fe80008000417 */
[----:B------:R-:W-:Y:S01]  /*1a80*/  STS.U16 [R19+UR23+0x880], R54 ;  /* 0x0008803613007988 */ /* 0x000fe20008000417 */
[----:B0-----:R-:W-:-:S03]  /*1a90*/  LOP3.LUT R9, R5, 0x30, RZ, 0x3c, !PT ;  /* 0x0000003005097812 */ /* 0x001fc600078e3cff */
[----:B------:R-:W-:Y:S04]  /*1aa0*/  STS.U16 [R19+UR23+0xc80], R66 ;  /* 0x000c804213007988 */ /* 0x000fe80008000417 */
[----:B------:R-:W-:Y:S04]  /*1ab0*/  STS.U16 [R19+UR23+0x1080], R30 ;  /* 0x0010801e13007988 */ /* 0x000fe80008000417 */
[----:B------:R0:W-:Y:S04]  /*1ac0*/  STS.U16 [R19+UR23+0x1480], R13 ;  /* 0x0014800d13007988 */ /* 0x0001e80008000417 */
[----:B------:R-:W-:Y:S04]  /*1ad0*/  STS.U16 [R19+UR23+0x1880], R108 ;  /* 0x0018806c13007988 */ /* 0x000fe80008000417 */
[----:B------:R-:W-:Y:S01]  /*1ae0*/  STS.U16 [R19+UR23+0x1c80], R122 ;  /* 0x001c807a13007988 */ /* 0x000fe20008000417 */
[----:B0-----:R-:W-:-:S03]  /*1af0*/  LOP3.LUT R13, R5, 0x40, RZ, 0x3c, !PT ;  /* 0x00000040050d7812 */ /* 0x001fc600078e3cff */
[----:B------:R-:W-:Y:S04]  /*1b00*/  STS.U16 [R21+UR23+0x100], R70 ;  /* 0x0001004615007988 */ /* 0x000fe80008000417 */
        /* <DEDUP_REMOVED lines=14> */
[----:B------:R0:W-:Y:S04]  /*1bf0*/  STS.U16 [R9+UR23+0x1d80], R126 ;  /* 0x001d807e09007988 */ /* 0x0001e80008000417 */
[----:B------:R-:W-:Y:S04]  /*1c00*/  STS.U16 [R13+UR23+0x200], R72 ;  /* 0x000200480d007988 */ /* 0x000fe80008000417 */
[----:B------:R-:W-:Y:S01]  /*1c10*/  STS.U16 [R13+UR23+0x600], R32 ;  /* 0x000600200d007988 */ /* 0x000fe20008000417 */
[----:B0-----:R-:W-:-:S02]  /*1c20*/  LOP3.LUT R9, R5, 0x60, RZ, 0x3c, !PT ;  /* 0x0000006005097812 */ /* 0x001fc400078e3cff */
[----:B------:R-:W-:Y:S01]  /*1c30*/  LOP3.LUT R5, R5, 0x70, RZ, 0x3c, !PT ;  /* 0x0000007005057812 */ /* 0x000fe200078e3cff */
        /* <DEDUP_REMOVED lines=8> */
[----:B------:R-:W-:Y:S01]  /*1cc0*/  LOP3.LUT R2, R24, 0xf, RZ, 0xc0, !PT ;  /* 0x0000000f18027812 */ /* 0x000fe200078ec0ff */
[----:B0-----:R-:W0:Y:S02]  /*1cd0*/  LDC R13, c[0x0][0x3d8] ;  /* 0x0000f600ff0d7b82 */ /* 0x001e240000000800 */
        /* <DEDUP_REMOVED lines=10> */
[----:B------:R4:W-:Y:S04]  /*1d80*/  STS.U16 [R9+UR23+0x1300], R10 ;  /* 0x0013000a09007988 */ /* 0x0009e80008000417 */
[----:B------:R-:W-:Y:S01]  /*1d90*/  STS.U16 [R9+UR23+0x1700], R104 ;  /* 0x0017006809007988 */ /* 0x000fe20008000417 */
[----:B-12---:R-:W1:Y:S03]  /*1da0*/  LDC.64 R80, c[0x0][0x390] ;  /* 0x0000e400ff507b82 */ /* 0x006e660000000a00 */
[----:B------:R-:W-:Y:S01]  /*1db0*/  STS.U16 [R9+UR23+0x1b00], R118 ;  /* 0x001b007609007988 */ /* 0x000fe20008000417 */
[----:B----4-:R-:W-:-:S03]  /*1dc0*/  PRMT R10, RZ, 0x7610, R10 ;  /* 0x00007610ff0a7816 */ /* 0x010fc6000000000a */
[----:B------:R2:W-:Y:S04]  /*1dd0*/  STS.U16 [R9+UR23+0x1f00], R17 ;  /* 0x001f001109007988 */ /* 0x0005e80008000417 */
[----:B------:R-:W-:Y:S04]  /*1de0*/  STS.U16 [R5+UR23+0x380], R40 ;  /* 0x0003802805007988 */ /* 0x000fe80008000417 */
[----:B------:R-:W-:Y:S01]  /*1df0*/  STS.U16 [R5+UR23+0x780], R52 ;  /* 0x0007803405007988 */ /* 0x000fe20008000417 */
[----:B--2---:R-:W-:-:S03]  /*1e00*/  PRMT R9, RZ, 0x7610, R9 ;  /* 0x00007610ff097816 */ /* 0x004fc60000000009 */
[----:B------:R-:W-:Y:S04]  /*1e10*/  STS.U16 [R5+UR23+0xb80], R64 ;  /* 0x000b804005007988 */ /* 0x000fe80008000417 */
[----:B------:R-:W-:Y:S04]  /*1e20*/  STS.U16 [R5+UR23+0xf80], R82 ;  /* 0x000f805205007988 */ /* 0x000fe80008000417 */
[----:B------:R2:W-:Y:S04]  /*1e30*/  STS.U16 [R5+UR23+0x1380], R11 ;  /* 0x0013800b05007988 */ /* 0x0005e80008000417 */
[----:B------:R-:W-:Y:S04]  /*1e40*/  STS.U16 [R5+UR23+0x1780], R106 ;  /* 0x0017806a05007988 */ /* 0x000fe80008000417 */
[----:B------:R-:W-:Y:S01]  /*1e50*/  STS.U16 [R5+UR23+0x1b80], R120 ;  /* 0x001b807805007988 */ /* 0x000fe20008000417 */
[----:B--2---:R-:W-:-:S03]  /*1e60*/  PRMT R11, RZ, 0x7610, R11 ;  /* 0x00007610ff0b7816 */ /* 0x004fc6000000000b */
[----:B------:R2:W-:Y:S01]  /*1e70*/  STS.U16 [R5+UR23+0x1f80], R22 ;  /* 0x001f801605007988 */ /* 0x0005e20008000417 */
[----:B------:R-:W-:Y:S01]  /*1e80*/  STTM.x64 tmem[UR25], RZ ;  /* 0x000000ff000079ed */ /* 0x000fe20008340019 */
[----:B------:R-:W4:Y:S02]  /*1e90*/  FENCE.VIEW.ASYNC.T ;  /* 0x00000000000073c6 */ /* 0x000f240000000200 */
[----:B----4-:R-:W-:Y:S06]  /*1ea0*/  BAR.SYNC.DEFER_BLOCKING 0x0 ;  /* 0x0000000000007b1d */ /* 0x010fec0000010000 */
[----:B------:R-:W4:Y:S02]  /*1eb0*/  FENCE.VIEW.ASYNC.S ;  /* 0x00000000000073c6 */ /* 0x000f240000000000 */
[----:B----4-:R4:W0:Y:S02]  /*1ec0*/  @!UP1 SYNCS.EXCH.64 URZ, [UR27], UR4 ;  /* 0x000000041bff95b2 */ /* 0x0108240008000100 */
[----:B0-----:R-:W-:Y:S06]  /*1ed0*/  BAR.SYNC.DEFER_BLOCKING 0x0 ;  /* 0x0000000000007b1d */ /* 0x001fec0000010000 */
[----:B------:R-:W2:Y:S04]  /*1ee0*/  @P2 LDG.E.U16 R8, desc[UR34][R92.64] ;  /* 0x000000225c082981 */ /* 0x000ea8000c1e1500 */
[----:B------:R-:W2:Y:S04]  /*1ef0*/  @P2 LDG.E.U16 R10, desc[UR34][R88.64] ;  /* 0x00000022580a2981 */ /* 0x000ea8000c1e1500 */
[----:B------:R-:W2:Y:S04]  /*1f00*/  @P2 LDG.E.U16 R9, desc[UR34][R90.64] ;  /* 0x000000225a092981 */ /* 0x000ea8000c1e1500 */
[----:B------:R-:W2:Y:S01]  /*1f10*/  @P2 LDG.E.U16 R11, desc[UR34][R86.64] ;  /* 0x00000022560b2981 */ /* 0x000ea2000c1e1500 */
[----:B---3--:R-:W-:Y:S01]  /*1f20*/  UIMAD UR6, UR24, UR6, URZ ;  /* 0x00000006180672a4 */ /* 0x008fe2000f8e02ff */
[----:B------:R-:W-:Y:S01]  /*1f30*/  IMAD R4, R2, UR7, RZ ;  /* 0x0000000702047c24 */ /* 0x000fe2000f8e02ff */
[----:B------:R-:W-:Y:S01]  /*1f40*/  SHF.R.U32.HI R2, RZ, 0x4, R24 ;  /* 0x00000004ff027819 */ /* 0x000fe20000011618 */
[----:B------:R-:W-:Y:S01]  /*1f50*/  VOTEU.ALL UP1, P1 ;  /* 0x0000000000ff7886 */ /* 0x000fe20000820000 */
[----:B----4-:R-:W-:Y:S01]  /*1f60*/  USHF.L.U32 UR4, UR6, 0x1, URZ ;  /* 0x0000000106047899 */ /* 0x010fe200080006ff */
[----:B------:R-:W-:Y:S01]  /*1f70*/  SHF.L.U32 R25, R25, 0x1, RZ ;  /* 0x0000000119197819 */ /* 0x000fe200000006ff */
[----:B------:R-:W-:Y:S01]  /*1f80*/  UIADD3 UR26, UPT, UPT, UR22, 0x80, URZ ;  /* 0x00000080161a7890 */ /* 0x000fe2000fffe0ff */
[C---:B--2---:R-:W-:Y:S01]  /*1f90*/  SHF.L.U32 R5, R4.reuse, 0x1, RZ ;  /* 0x0000000104057819 */ /* 0x044fe200000006ff */
[----:B------:R-:W-:Y:S01]  /*1fa0*/  IMAD.HI R4, R4, 0x2, RZ ;  /* 0x0000000204047827 */ /* 0x000fe200078e02ff */
[----:B------:R-:W-:Y:S01]  /*1fb0*/  SGXT.U32 R2, R2, 0x4 ;  /* 0x000000040202781a */ /* 0x000fe20000000000 */
[----:B------:R-:W-:Y:S01]  /*1fc0*/  UIADD3 UR28, UPT, UPT, UR9, UR26, URZ ;  /* 0x0000001a091c7290 */ /* 0x000fe2000fffe0ff */
[----:B-1----:R-:W-:Y:S01]  /*1fd0*/  IADD3 R80, P3, P4, R5, UR4, R80 ;  /* 0x0000000405507c10 */ /* 0x002fe2000fc7e050 */
[----:B------:R-:W-:Y:S01]  /*1fe0*/  UIMAD.WIDE UR4, UR6, 0x2, URZ ;  /* 0x00000002060478a5 */ /* 0x000fe2000f8e02ff */
[----:B------:R-:W-:Y:S01]  /*1ff0*/  SHF.R.U32.HI R6, RZ, 0x2, R3 ;  /* 0x00000002ff067819 */ /* 0x000fe20000011603 */
[----:B------:R-:W-:Y:S01]  /*2000*/  IMAD R5, R2, R13, RZ ;  /* 0x0000000d02057224 */ /* 0x000fe200078e02ff */
[----:B------:R-:W-:Y:S01]  /*2010*/  LEA.HI R2, R24, 0x30, RZ, 0x1c ;  /* 0x0000003018027811 */ /* 0x000fe200078fe0ff */
[----:B------:R-:W-:Y:S01]  /*2020*/  ULEA UR28, UR30, UR28, 0x2 ;  /* 0x0000001c1e1c7291 */ /* 0x000fe2000f8e10ff */
[----:B------:R-:W-:-:S02]  /*2030*/  LOP3.LUT R3, R25, R6, RZ, 0x3c, !PT ;  /* 0x0000000619037212 */ /* 0x000fc400078e3cff */
[----:B------:R-:W-:Y:S01]  /*2040*/  IADD3.X R12, PT, PT, R4, UR5, R81, P3, P4 ;  /* 0x00000005040c7c10 */ /* 0x000fe20009fe8451 */
[----:B------:R-:W-:Y:S01]  /*2050*/  IMAD R7, R2, R13, RZ ;  /* 0x0000000d02077224 */ /* 0x000fe200078e02ff */
[----:B------:R-:W-:-:S04]  /*2060*/  @!UP0 UIADD3 UR4, UPT, UPT, -UR8, 0x100000, URZ ;  /* 0x0010000008048890 */ /* 0x000fc8000fffe1ff */
[----:B------:R-:W-:Y:S02]  /*2070*/  @!UP0 USHF.L.U32 UR5, UR4, 0xb, URZ ;  /* 0x0000000b04058899 */ /* 0x000fe400080006ff */
[----:B------:R-:W-:Y:S01]  /*2080*/  @!UP0 USHF.L.U32 UR4, UR4, 0x1, URZ ;  /* 0x0000000104048899 */ /* 0x000fe200080006ff */
[----:B------:R-:W-:Y:S02]  /*2090*/  LEA R84, P3, R5, R80, 0x1 ;  /* 0x0000005005547211 */ /* 0x000fe400078608ff */
[----:B------:R-:W-:Y:S02]  /*20a0*/  LEA R4, R13, R5, 0x4 ;  /* 0x000000050d047211 */ /* 0x000fe400078e20ff */
[----:B------:R-:W-:Y:S02]  /*20b0*/  LEA.HI.X.SX32 R85, R5, R12, 0x1, P3 ;  /* 0x0000000c05557211 */ /* 0x000fe400018f0eff */
[----:B------:R-:W-:Y:S02]  /*20c0*/  ISETP.EQ.U32.AND P3, PT, RZ, UR12, P2 ;  /* 0x0000000cff007c0c */ /* 0x000fe40009762070 */
[----:B------:R-:W-:-:S03]  /*20d0*/  LOP3.LUT R2, R3, 0x40, RZ, 0x3c, !PT ;  /* 0x0000004003027812 */ /* 0x000fc600078e3cff */
[----:B------:R0:W1:Y:S01]  /*20e0*/  @!UP1 SYNCS.EXCH.64 URZ, [UR23+0x9808], UR4 ;  /* 0x0098080417ff95b2 */ /* 0x0000620008000100 */
[----:B------:R-:W-:Y:S01]  /*20f0*/  VOTEU.ALL UP1, P1 ;  /* 0x0000000000ff7886 */ /* 0x000fe20000820000 */
[----:B------:R-:W-:Y:S02]  /*2100*/  LEA R6, R13, R4, 0x4 ;  /* 0x000000040d067211 */ /* 0x000fe400078e20ff */
[-C--:B------:R-:W-:Y:S02]  /*2110*/  LEA R82, P4, R4, R80.reuse, 0x1 ;  /* 0x0000005004527211 */ /* 0x080fe400078808ff */
[-C--:B------:R-:W-:Y:S02]  /*2120*/  LEA R78, P6, R7, R80.reuse, 0x1 ;  /* 0x00000050074e7211 */ /* 0x080fe400078c08ff */
[----:B------:R-:W-:Y:S02]  /*2130*/  LEA R80, P5, R6, R80, 0x1 ;  /* 0x0000005006507211 */ /* 0x000fe400078a08ff */
[----:B------:R-:W-:Y:S01]  /*2140*/  LEA.HI.X.SX32 R83, R4, R12, 0x1, P4 ;  /* 0x0000000c04537211 */ /* 0x000fe200020f0eff */
[----:B0-----:R-:W-:-:S04]  /*2150*/  @!UP0 UIADD3 UR4, UPT, UPT, -UR8, 0x100000, URZ ;  /* 0x0010000008048890 */ /* 0x001fc8000fffe1ff */
[----:B------:R-:W-:Y:S02]  /*2160*/  @!UP0 USHF.L.U32 UR5, UR4, 0xb, URZ ;  /* 0x0000000b04058899 */ /* 0x000fe400080006ff */
[----:B------:R-:W-:Y:S02]  /*2170*/  @!UP0 USHF.L.U32 UR4, UR4, 0x1, URZ ;  /* 0x0000000104048899 */ /* 0x000fe400080006ff */
[----:B------:R-:W-:Y:S01]  /*2180*/  UIADD3 UR8, UPT, UPT, UR23, 0x8800, URZ ;  /* 0x0000880017087890 */ /* 0x000fe2000fffe0ff */
[-C--:B------:R-:W-:Y:S02]  /*2190*/  LEA.HI.X.SX32 R79, R7, R12.reuse, 0x1, P6 ;  /* 0x0000000c074f7211 */ /* 0x080fe400030f0eff */
[----:B------:R-:W-:Y:S02]  /*21a0*/  LEA.HI.X.SX32 R81, R6, R12, 0x1, P5 ;  /* 0x0000000c06517211 */ /* 0x000fe400028f0eff */
[----:B------:R-:W-:Y:S02]  /*21b0*/  PRMT R75, RZ, 0x7610, R75 ;  /* 0x00007610ff4b7816 */ /* 0x000fe4000000004b */
[----:B------:R-:W-:-:S02]  /*21c0*/  PRMT R95, RZ, 0x7610, R95 ;  /* 0x00007610ff5f7816 */ /* 0x000fc4000000005f */
[----:B------:R-:W-:Y:S02]  /*21d0*/  PRMT R97, RZ, 0x7610, R97 ;  /* 0x00007610ff617816 */ /* 0x000fe40000000061 */
[----:B------:R-:W-:Y:S01]  /*21e0*/  PRMT R99, RZ, 0x7610, R99 ;  /* 0x00007610ff637816 */ /* 0x000fe20000000063 */
[----:B------:R0:W-:Y:S04]  /*21f0*/  STS.U16 [R3+UR23+0x8000], R8 ;  /* 0x0080000803007988 */ /* 0x0001e80008000417 */
[----:B------:R0:W-:Y:S04]  /*2200*/  STS.U16 [R3+UR23+0x8400], R10 ;  /* 0x0084000a03007988 */ /* 0x0001e80008000417 */
[----:B------:R0:W-:Y:S04]  /*2210*/  STS.U16 [R2+UR23+0x8200], R9 ;  /* 0x0082000902007988 */ /* 0x0001e80008000417 */
[----:B------:R0:W-:Y:S01]  /*2220*/  STS.U16 [R2+UR23+0x8600], R11 ;  /* 0x0086000b02007988 */ /* 0x0001e20008000417 */
[----:B-1----:R1:W-:Y:S06]  /*2230*/  MEMBAR.ALL.CTA ;  /* 0x0000000000007992 */ /* 0x0023ec0000008000 */
[----:B-1----:R-:W-:Y:S04]  /*2240*/  FENCE.VIEW.ASYNC.S ;  /* 0x00000000000073c6 */ /* 0x002fe80000000000 */
[----:B------:R-:W1:Y:S02]  /*2250*/  FENCE.VIEW.ASYNC.S ;  /* 0x00000000000073c6 */ /* 0x000e640000000000 */
[----:B-1----:R0:W1:Y:S02]  /*2260*/  @!UP1 SYNCS.EXCH.64 URZ, [UR23+0x8800], UR4 ;  /* 0x0088000417ff95b2 */ /* 0x0020640008000100 */
[----:B-1----:R-:W-:Y:S06]  /*2270*/  BAR.SYNC.DEFER_BLOCKING 0x0 ;  /* 0x0000000000007b1d */ /* 0x002fec0000010000 */
[----:B0-----:R-:W-:Y:S05]  /*2280*/  @!P3 BRA `(.L_x_6) ;  /* 0x0000000000dcb947 */ /* 0x001fea0003800000 */
[----:B------:R-:W-:Y:S02]  /*2290*/  USHF.R.U32.HI UR11, URZ, 0x4, UR23 ;  /* 0x00000004ff0b7899 */ /* 0x000fe40008011617 */
[----:B------:R-:W-:Y:S02]  /*22a0*/  UIADD3 UR5, UPT, UPT, UR23, 0x8000, URZ ;  /* 0x0000800017057890 */ /* 0x000fe4000fffe0ff */
[----:B------:R-:W-:Y:S02]  /*22b0*/  USGXT.U32 UR11, UR11, 0xe ;  /* 0x0000000e0b0b789a */ /* 0x000fe40008000000 */
[----:B------:R-:W-:Y:S02]  /*22c0*/  USHF.R.U32.HI UR5, URZ, 0x4, UR5 ;  /* 0x00000004ff057899 */ /* 0x000fe40008011605 */
[----:B------:R-:W-:Y:S02]  /*22d0*/  UIADD3 UR42, UP1, UPT, UR11, 0x2000080, URZ ;  /* 0x020000800b2a7890 */ /* 0x000fe4000ff3e0ff */
[----:B------:R-:W-:Y:S01]  /*22e0*/  USGXT.U32 UR10, UR5, 0xe ;  /* 0x0000000e050a789a */ /* 0x000fe20008000000 */
[----:B------:R-:W-:Y:S01]  /*22f0*/  UMOV UR4, URZ ;  /* 0x000000ff00047c82 */ /* 0x000fe20008000000 */
[----:B------:R-:W-:Y:S01]  /*2300*/  UMOV UR6, URZ ;  /* 0x000000ff00067c82 */ /* 0x000fe20008000000 */
[----:B------:R-:W-:-:S02]  /*2310*/  UIADD3.X UR43, UPT, UPT, UR4, 0x40004040, URZ, UP1, !UPT ;  /* 0x40004040042b7890 */ /* 0x000fc40008ffe4ff */
[----:B------:R-:W-:Y:S01]  /*2320*/  UIADD3 UR44, UP1, UPT, UR10, 0x2, URZ ;  /* 0x000000020a2c7890 */ /* 0x000fe2000ff3e0ff */
[----:B------:R-:W-:Y:S01]  /*2330*/  UMOV UR4, UR8 ;  /* 0x0000000800047c82 */ /* 0x000fe20008000000 */
[----:B------:R-:W-:Y:S02]  /*2340*/  UMOV UR5, URZ ;  /* 0x000000ff00057c82 */ /* 0x000fe40008000000 */
[----:B------:R-:W-:Y:S01]  /*2350*/  UIADD3.X UR45, UPT, UPT, UR6, 0x40004040, URZ, UP1, !UPT ;  /* 0x40004040062d7890 */ /* 0x000fe20008ffe4ff */
[----:B------:R-:W-:Y:S01]  /*2360*/  UMOV UR29, UR4 ;  /* 0x00000004001d7c82 */ /* 0x000fe20008000000 */
[----:B------:R-:W-:Y:S02]  /*2370*/  ULOP3.LUT UR4, UR11, 0x2000000, URZ, 0xfc, !UPT ;  /* 0x020000000b047892 */ /* 0x000fe4000f8efcff */
[----:B------:R-:W-:Y:S02]  /*2380*/  UIADD3.64 UR46, UPT, UPT, UR42, 0x80, URZ ;  /* 0x000000802a2e7897 */ /* 0x000fe4000fffe0ff */
[----:B------:R-:W-:-:S02]  /*2390*/  UIADD3.64 UR54, UPT, UPT, UR44, 0x2, URZ ;  /* 0x000000022c367897 */ /* 0x000fc4000fffe0ff */
[----:B------:R-:W-:Y:S02]  /*23a0*/  UIADD3.64 UR48, UPT, UPT, UR42, 0x100, URZ ;  /* 0x000001002a307897 */ /* 0x000fe4000fffe0ff */
[----:B------:R-:W-:Y:S02]  /*23b0*/  UIADD3.64 UR56, UPT, UPT, UR44, 0x4, URZ ;  /* 0x000000042c387897 */ /* 0x000fe4000fffe0ff */
[----:B------:R-:W-:Y:S02]  /*23c0*/  UIADD3 UR13, UPT, UPT, UR22, 0x90, URZ ;  /* 0x00000090160d7890 */ /* 0x000fe4000fffe0ff */
[----:B------:R-:W-:Y:S02]  /*23d0*/  UIADD3.64 UR50, UPT, UPT, UR42, 0x380, URZ ;  /* 0x000003802a327897 */ /* 0x000fe4000fffe0ff */
[----:B------:R-:W-:Y:S02]  /*23e0*/  UIADD3 UR62, UPT, UPT, UR22, 0x90, URZ ;  /* 0x00000090163e7890 */ /* 0x000fe4000fffe0ff */
[----:B------:R-:W-:-:S02]  /*23f0*/  UIADD3.64 UR52, UPT, UPT, UR42, 0x400, URZ ;  /* 0x000004002a347897 */ /* 0x000fc4000fffe0ff */
[----:B------:R-:W-:Y:S02]  /*2400*/  UIADD3 UR63, UPT, UPT, UR22, 0x90, URZ ;  /* 0x00000090163f7890 */ /* 0x000fe4000fffe0ff */
[----:B------:R-:W-:Y:S01]  /*2410*/  UIADD3.64 UR58, UPT, UPT, UR42, 0x480, URZ ;  /* 0x000004802a3a7897 */ /* 0x000fe2000fffe0ff */
[----:B------:R-:W-:Y:S01]  /*2420*/  UMOV UR18, 0x0 ;  /* 0x0000000000127882 */ /* 0x000fe20000000000 */
[----:B------:R-:W-:Y:S01]  /*2430*/  UMOV UR19, 0x8048490 ;  /* 0x0804849000137882 */ /* 0x000fe20000000000 */
[----:B------:R-:W-:Y:S01]  /*2440*/  UIADD3 UR64, UPT, UPT, UR22, 0x90, URZ ;  /* 0x0000009016407890 */ /* 0x000fe2000fffe0ff */
[----:B------:R-:W-:Y:S01]  /*2450*/  UMOV UR11, 0x40004040 ;  /* 0x40004040000b7882 */ /* 0x000fe20000000000 */
[----:B------:R-:W-:Y:S01]  /*2460*/  UIADD3.64 UR60, UPT, UPT, UR42, 0x500, URZ ;  /* 0x000005002a3c7897 */ /* 0x000fe2000fffe0ff */
[----:B------:R-:W-:Y:S01]  /*2470*/  UMOV UR5, 0x40004040 ;  /* 0x4000404000057882 */ /* 0x000fe20000000000 */
[----:B------:R-:W-:Y:S01]  /*2480*/  UMOV UR14, 0x0 ;  /* 0x00000000000e7882 */ /* 0x000fe20000000000 */
[----:B------:R-:W-:Y:S01]  /*2490*/  UMOV UR15, 0x8048490 ;  /* 0x08048490000f7882 */ /* 0x000fe20000000000 */
[----:B------:R-:W-:Y:S01]  /*24a0*/  UMOV UR36, 0x0 ;  /* 0x0000000000247882 */ /* 0x000fe20000000000 */
[----:B------:R-:W-:Y:S01]  /*24b0*/  UMOV UR37, 0x8048490 ;  /* 0x0804849000257882 */ /* 0x000fe20000000000 */
[----:B------:R0:W-:Y:S01]  /*24c0*/  UTCHMMA gdesc[UR4], gdesc[UR10], tmem[UR26], tmem[UR18], idesc[UR19], !UPT ;  /* 0x00ff120a040075ea */ /* 0x0001e2000f80001a */
[----:B------:R-:W-:Y:S01]  /*24d0*/  UMOV UR32, 0x0 ;  /* 0x0000000000207882 */ /* 0x000fe20000000000 */
[----:B------:R-:W-:Y:S01]  /*24e0*/  UMOV UR33, 0x8048490 ;  /* 0x0804849000217882 */ /* 0x000fe20000000000 */
[----:B------:R0:W-:Y:S01]  /*24f0*/  UTCHMMA gdesc[UR42], gdesc[UR44], tmem[UR26], tmem[UR14], idesc[UR15], UPT ;  /* 0x00ff0e2c2a0075ea */ /* 0x0001e2000b80001a */
        /* <DEDUP_REMOVED lines=8> */
[----:B------:R0:W-:Y:S01]  /*2580*/  UTCHMMA gdesc[UR50], gdesc[UR10], tmem[UR13], tmem[UR20], idesc[UR21], !UPT ;  /* 0x00ff140a320075ea */ /* 0x0001e2000f80000d */
[----:B------:R-:W-:Y:S01]  /*2590*/  UMOV UR40, 0x0 ;  /* 0x0000000000287882 */ /* 0x000fe20000000000 */
[----:B------:R-:W-:Y:S01]  /*25a0*/  UMOV UR41, 0x8048490 ;  /* 0x0804849000297882 */ /* 0x000fe20000000000 */
[----:B------:R0:W-:Y:S01]  /*25b0*/  UTCHMMA gdesc[UR52], gdesc[UR44], tmem[UR62], tmem[UR16], idesc[UR17], UPT ;  /* 0x00ff102c340075ea */ /* 0x0001e2000b80003e */
[----:B------:R0:W-:Y:S01]  /*25c0*/  UTCHMMA gdesc[UR58], gdesc[UR54], tmem[UR63], tmem[UR38], idesc[UR39], UPT ;  /* 0x00ff26363a0075ea */ /* 0x0001e2000b80003f */
[----:B------:R0:W-:Y:S01]  /*25d0*/  UTCHMMA gdesc[UR60], gdesc[UR56], tmem[UR64], tmem[UR40], idesc[UR41], UPT ;  /* 0x00ff28383c0075ea */ /* 0x0001e2000b800040 */
[----:B------:R0:W-:Y:S01]  /*25e0*/  UTCBAR [UR29], URZ ;  /* 0x000000ff1d0073e9 */ /* 0x0001e200080000ff */
[----:B------:R-:W-:Y:S01]  /*25f0*/  NOP ;  /* 0x0000000000007918 */ /* 0x000fe20000000000 */
.L_x_6:
[----:B------:R-:W-:Y:S05]  /*2600*/  @!P2 BRA `(.L_x_7) ;  /* 0x000000000008a947 */ /* 0x000fea0003800000 */
[----:B------:R-:W1:Y:S02]  /*2610*/  SYNCS.PHASECHK.TRANS64.TRYWAIT P4, [UR23+0x8800], RZ ;  /* 0x008800ffff0075a7 */ /* 0x000e640008081117 */
[----:B-1----:R-:W-:Y:S05]  /*2620*/  @!P4 BRA `(.L_x_8) ;  /* 0x0000004800acc947 */ /* 0x002fea0003800000 */
.L_x_7:
[----:B------:R-:W-:Y:S06]  /*2630*/  BAR.SYNC.DEFER_BLOCKING 0x0 ;  /* 0x0000000000007b1d */ /* 0x000fec0000010000 */
[----:B0-----:R-:W0:Y:S01]  /*2640*/  LDCU UR4, c[0x0][0x3a8] ;  /* 0x00007500ff0477ac */ /* 0x001e220008000800 */
[----:B------:R-:W0:Y:S01]  /*2650*/  LDTM.x16 R4, tmem[UR28] ;  /* 0x0000001c000479ee */ /* 0x000e220008240000 */
[----:B------:R-:W-:Y:S01]  /*2660*/  SHF.L.U32 R76, R24, 0x1, RZ ;  /* 0x00000001184c7819 */ /* 0x000fe200000006ff */
[----:B------:R-:W-:Y:S01]  /*2670*/  UIADD3 UR29, UPT, UPT, UR22, 0xa0, URZ ;  /* 0x000000a0161d7890 */ /* 0x000fe2000fffe0ff */
[----:B------:R-:W1:Y:S01]  /*2680*/  @!P1 SYNCS.CCTL.IV [UR23+0x8800] ;  /* 0x00880000ff0099b1 */ /* 0x000e620008000017 */
[----:B0-----:R-:W-:Y:S01]  /*2690*/  FMUL R20, R4, UR4 ;  /* 0x0000000404147c20 */ /* 0x001fe20008400000 */
[----:B------:R-:W-:Y:S01]  /*26a0*/  FMUL R21, R5, UR4 ;  /* 0x0000000405157c20 */ /* 0x000fe20008400000 */
[----:B------:R-:W-:Y:S01]  /*26b0*/  FMUL R22, R6, UR4 ;  /* 0x0000000406167c20 */ /* 0x000fe20008400000 */
[----:B------:R-:W-:Y:S01]  /*26c0*/  FMUL R23, R7, UR4 ;  /* 0x0000000407177c20 */ /* 0x000fe20008400000 */
[----:B------:R-:W-:Y:S01]  /*26d0*/  FMUL R26, R8, UR4 ;  /* 0x00000004081a7c20 */ /* 0x000fe20008400000 */
[----:B------:R-:W-:Y:S01]  /*26e0*/  UIADD3 UR9, UPT, UPT, UR9, UR29, URZ ;  /* 0x0000001d09097290 */ /* 0x000fe2000fffe0ff */
[----:B------:R-:W-:Y:S01]  /*26f0*/  NOP ;  /* 0x0000000000007918 */ /* 0x000fe20000000000 */
[----:B------:R-:W-:Y:S01]  /*2700*/  FMNMX3 R22, R20, R21, R22, !PT ;  /* 0x0000001514167276 */ /* 0x000fe20007800016 */
[----:B------:R-:W-:Y:S01]  /*2710*/  FMUL R20, R9, UR4 ;  /* 0x0000000409147c20 */ /* 0x000fe20008400000 */
[----:B------:R-:W-:Y:S01]  /*2720*/  FMUL R21, R10, UR4 ;  /* 0x000000040a157c20 */ /* 0x000fe20008400000 */
[----:B------:R0:W5:Y:S01]  /*2730*/  @P2 LDG.E.U16 R75, desc[UR34][R84.64] ;  /* 0x00000022544b2981 */ /* 0x000162000c1e1500 */
        /* <DEDUP_REMOVED lines=15> */
[----:B------:R-:W-:Y:S01]  /*2830*/  ULEA UR30, UR30, UR9, 0x1 ;  /* 0x000000091e1e7291 */ /* 0x000fe2000f8e08ff */
[----:B------:R-:W-:Y:S01]  /*2840*/  FMNMX3 R23, R26, R22, R23, !PT ;  /* 0x000000161a177276 */ /* 0x000fe20007800017 */
[----:B------:R-:W-:-:S03]  /*2850*/  FMUL R22, R19, UR4 ;  /* 0x0000000413167c20 */ /* 0x000fc60008400000 */
[----:B------:R-:W-:-:S04]  /*2860*/  FMNMX3 R21, R23, R20, R21, !PT ;  /* 0x0000001417157276 */ /* 0x000fc80007800015 */
[----:B------:R-:W-:Y:S02]  /*2870*/  FMNMX3 R77, R21, -INF , R22, !PT ;  /* 0xff800000154d7876 */ /* 0x000fe40007800016 */
[----:B------:R-:W-:-:S03]  /*2880*/  SHF.R.S32.HI R22, RZ, 0x6, R24 ;  /* 0x00000006ff167819 */ /* 0x000fc60000011418 */
[--C-:B------:R-:W-:Y:S01]  /*2890*/  FFMA R4, R4, UR4, -R77.reuse ;  /* 0x0000000404047c23 */ /* 0x100fe2000800084d */
[--C-:B------:R-:W-:Y:S01]  /*28a0*/  FFMA R5, R5, UR4, -R77.reuse ;  /* 0x0000000405057c23 */ /* 0x100fe2000800084d */
[--C-:B------:R-:W-:Y:S01]  /*28b0*/  FFMA R6, R6, UR4, -R77.reuse ;  /* 0x0000000406067c23 */ /* 0x100fe2000800084d */
[--C-:B------:R-:W-:Y:S01]  /*28c0*/  FFMA R7, R7, UR4, -R77.reuse ;  /* 0x0000000407077c23 */ /* 0x100fe2000800084d */
[----:B------:R-:W-:Y:S01]  /*28d0*/  FMUL R4, R4, 1.4426950216293334961 ;  /* 0x3fb8aa3b04047820 */ /* 0x000fe20000400000 */
[----:B------:R-:W-:Y:S01]  /*28e0*/  FMUL R5, R5, 1.4426950216293334961 ;  /* 0x3fb8aa3b05057820 */ /* 0x000fe20000400000 */
[----:B------:R-:W-:Y:S01]  /*28f0*/  FMUL R6, R6, 1.4426950216293334961 ;  /* 0x3fb8aa3b06067820 */ /* 0x000fe20000400000 */
[----:B------:R-:W-:Y:S01]  /*2900*/  FMUL R7, R7, 1.4426950216293334961 ;  /* 0x3fb8aa3b07077820 */ /* 0x000fe20000400000 */
[--C-:B------:R-:W-:Y:S01]  /*2910*/  FFMA R8, R8, UR4, -R77.reuse ;  /* 0x0000000408087c23 */ /* 0x100fe2000800084d */
[--C-:B------:R-:W-:Y:S01]  /*2920*/  FFMA R9, R9, UR4, -R77.reuse ;  /* 0x0000000409097c23 */ /* 0x100fe2000800084d */
[----:B------:R-:W-:Y:S01]  /*2930*/  MUFU.EX2 R4, R4 ;  /* 0x0000000400047308 */ /* 0x000fe20000000800 */
[--C-:B------:R-:W-:Y:S01]  /*2940*/  FFMA R10, R10, UR4, -R77.reuse ;  /* 0x000000040a0a7c23 */ /* 0x100fe2000800084d */
[----:B------:R-:W-:Y:S01]  /*2950*/  FMUL R8, R8, 1.4426950216293334961 ;  /* 0x3fb8aa3b08087820 */ /* 0x000fe20000400000 */
[----:B------:R-:W-:Y:S01]  /*2960*/  FMUL R9, R9, 1.4426950216293334961 ;  /* 0x3fb8aa3b09097820 */ /* 0x000fe20000400000 */
[--C-:B------:R-:W-:Y:S01]  /*2970*/  FFMA R11, R11, UR4, -R77.reuse ;  /* 0x000000040b0b7c23 */ /* 0x100fe2000800084d */
[----:B------:R-:W-:Y:S01]  /*2980*/  FMUL R10, R10, 1.4426950216293334961 ;  /* 0x3fb8aa3b0a0a7820 */ /* 0x000fe20000400000 */
[--C-:B------:R-:W-:Y:S01]  /*2990*/  FFMA R12, R12, UR4, -R77.reuse ;  /* 0x000000040c0c7c23 */ /* 0x100fe2000800084d */
[--C-:B------:R-:W-:Y:S01]  /*29a0*/  FFMA R13, R13, UR4, -R77.reuse ;  /* 0x000000040d0d7c23 */ /* 0x100fe2000800084d */
[----:B------:R-:W2:Y:S01]  /*29b0*/  MUFU.EX2 R5, R5 ;  /* 0x0000000500057308 */ /* 0x000ea20000000800 */
[----:B------:R-:W-:Y:S01]  /*29c0*/  FMUL R11, R11, 1.4426950216293334961 ;  /* 0x3fb8aa3b0b0b7820 */ /* 0x000fe20000400000 */
[----:B------:R-:W-:Y:S01]  /*29d0*/  FMUL R12, R12, 1.4426950216293334961 ;  /* 0x3fb8aa3b0c0c7820 */ /* 0x000fe20000400000 */
[----:B------:R-:W-:Y:S01]  /*29e0*/  FMUL R13, R13, 1.4426950216293334961 ;  /* 0x3fb8aa3b0d0d7820 */ /* 0x000fe20000400000 */
[--C-:B------:R-:W-:Y:S01]  /*29f0*/  FFMA R14, R14, UR4, -R77.reuse ;  /* 0x000000040e0e7c23 */ /* 0x100fe2000800084d */
[--C-:B------:R-:W-:Y:S01]  /*2a00*/  FFMA R15, R15, UR4, -R77.reuse ;  /* 0x000000040f0f7c23 */ /* 0x100fe2000800084d */
[--C-:B------:R-:W-:Y:S01]  /*2a10*/  FFMA R16, R16, UR4, -R77.reuse ;  /* 0x0000000410107c23 */ /* 0x100fe2000800084d */
[--C-:B------:R-:W-:Y:S01]  /*2a20*/  FFMA R17, R17, UR4, -R77.reuse ;  /* 0x0000000411117c23 */ /* 0x100fe2000800084d */
[----:B------:R-:W3:Y:S01]  /*2a30*/  MUFU.EX2 R6, R6 ;  /* 0x0000000600067308 */ /* 0x000ee20000000800 */
[----:B------:R-:W-:Y:S01]  /*2a40*/  FMUL R14, R14, 1.4426950216293334961 ;  /* 0x3fb8aa3b0e0e7820 */ /* 0x000fe20000400000 */
[--C-:B------:R-:W-:Y:S01]  /*2a50*/  FFMA R18, R18, UR4, -R77.reuse ;  /* 0x0000000412127c23 */ /* 0x100fe2000800084d */
[----:B------:R-:W-:Y:S01]  /*2a60*/  FFMA R19, R19, UR4, -R77 ;  /* 0x0000000413137c23 */ /* 0x000fe2000800084d */
[----:B------:R-:W-:Y:S01]  /*2a70*/  FMUL R15, R15, 1.4426950216293334961 ;  /* 0x3fb8aa3b0f0f7820 */ /* 0x000fe20000400000 */
[----:B------:R-:W-:Y:S01]  /*2a80*/  FMUL R16, R16, 1.4426950216293334961 ;  /* 0x3fb8aa3b10107820 */ /* 0x000fe20000400000 */
[----:B------:R-:W-:Y:S01]  /*2a90*/  FMUL R17, R17, 1.4426950216293334961 ;  /* 0x3fb8aa3b11117820 */ /* 0x000fe20000400000 */
[----:B------:R-:W-:Y:S01]  /*2aa0*/  FMUL R18, R18, 1.4426950216293334961 ;  /* 0x3fb8aa3b12127820 */ /* 0x000fe20000400000 */
[----:B------:R-:W4:Y:S01]  /*2ab0*/  MUFU.EX2 R7, R7 ;  /* 0x0000000700077308 */ /* 0x000f220000000800 */
[----:B--2---:R-:W-:Y:S01]  /*2ac0*/  FADD R21, R4, R5 ;  /* 0x0000000504157221 */ /* 0x004fe20000000000 */
[----:B------:R-:W-:Y:S01]  /*2ad0*/  FMUL R19, R19, 1.4426950216293334961 ;  /* 0x3fb8aa3b13137820 */ /* 0x000fe20000400000 */
[----:B------:R-:W-:-:S02]  /*2ae0*/  SGXT R22, R22, 0x1 ;  /* 0x000000011616781a */ /* 0x000fc40000000200 */
[----:B------:R-:W-:-:S03]  /*2af0*/  F2FP.BF16.F32.PACK_AB R4, R5, R4 ;  /* 0x000000040504723e */ /* 0x000fc600000010ff */
[----:B------:R-:W2:Y:S01]  /*2b00*/  MUFU.EX2 R8, R8 ;  /* 0x0000000800087308 */ /* 0x000ea20000000800 */
[----:B---3--:R-:W-:-:S07]  /*2b10*/  FADD R20, R6, R21 ;  /* 0x0000001506147221 */ /* 0x008fce0000000000 */
[----:B------:R-:W3:Y:S01]  /*2b20*/  MUFU.EX2 R9, R9 ;  /* 0x0000000900097308 */ /* 0x000ee20000000800 */
[C---:B----4-:R-:W-:Y:S01]  /*2b30*/  FADD R21, R7.reuse, R20 ;  /* 0x0000001407157221 */ /* 0x050fe20000000000 */
[----:B------:R-:W-:-:S06]  /*2b40*/  F2FP.BF16.F32.PACK_AB R5, R7, R6 ;  /* 0x000000060705723e */ /* 0x000fcc00000010ff */
[----:B------:R-:W4:Y:S01]  /*2b50*/  MUFU.EX2 R10, R10 ;  /* 0x0000000a000a7308 */ /* 0x000f220000000800 */
[----:B--2---:R-:W-:-:S07]  /*2b60*/  FADD R20, R8, R21 ;  /* 0x0000001508147221 */ /* 0x004fce0000000000 */
[----:B------:R-:W2:Y:S01]  /*2b70*/  MUFU.EX2 R11, R11 ;  /* 0x0000000b000b7308 */ /* 0x000ea20000000800 */
[C---:B---3--:R-:W-:Y:S01]  /*2b80*/  FADD R21, R9.reuse, R20 ;  /* 0x0000001409157221 */ /* 0x048fe20000000000 */
[----:B------:R-:W-:-:S06]  /*2b90*/  F2FP.BF16.F32.PACK_AB R6, R9, R8 ;  /* 0x000000080906723e */ /* 0x000fcc00000010ff */
[----:B------:R-:W3:Y:S01]  /*2ba0*/  MUFU.EX2 R12, R12 ;  /* 0x0000000c000c7308 */ /* 0x000ee20000000800 */
[----:B----4-:R-:W-:-:S07]  /*2bb0*/  FADD R20, R10, R21 ;  /* 0x000000150a147221 */ /* 0x010fce0000000000 */
[----:B------:R-:W4:Y:S01]  /*2bc0*/  MUFU.EX2 R13, R13 ;  /* 0x0000000d000d7308 */ /* 0x000f220000000800 */
[C---:B--2---:R-:W-:Y:S01]  /*2bd0*/  FADD R21, R11.reuse, R20 ;  /* 0x000000140b157221 */ /* 0x044fe20000000000 */
[----:B------:R-:W-:-:S06]  /*2be0*/  F2FP.BF16.F32.PACK_AB R7, R11, R10 ;  /* 0x0000000a0b07723e */ /* 0x000fcc00000010ff */
[----:B------:R-:W-:Y:S01]  /*2bf0*/  MUFU.EX2 R14, R14 ;  /* 0x0000000e000e7308 */ /* 0x000fe20000000800 */
[----:B---3--:R-:W-:-:S07]  /*2c00*/  FADD R20, R12, R21 ;  /* 0x000000150c147221 */ /* 0x008fce0000000000 */
[----:B------:R-:W2:Y:S01]  /*2c10*/  MUFU.EX2 R15, R15 ;  /* 0x0000000f000f7308 */ /* 0x000ea20000000800 */
[----:B----4-:R-:W-:-:S07]  /*2c20*/  F2FP.BF16.F32.PACK_AB R8, R13, R12 ;  /* 0x0000000c0d08723e */ /* 0x010fce00000010ff */
[----:B------:R-:W-:Y:S08]  /*2c30*/  MUFU.EX2 R16, R16 ;  /* 0x0000001000107308 */ /* 0x000ff00000000800 */
[----:B------:R3:W4:Y:S01]  /*2c40*/  MUFU.EX2 R71, R17 ;  /* 0x0000001100477308 */ /* 0x0007220000000800 */
[----:B--2---:R-:W-:-:S07]  /*2c50*/  F2FP.BF16.F32.PACK_AB R9, R15, R14 ;  /* 0x0000000e0f09723e */ /* 0x004fce00000010ff */
[----:B------:R2:W-:Y:S01]  /*2c60*/  MUFU.EX2 R68, R18 ;  /* 0x0000001200447308 */ /* 0x0005e20000000800 */
[----:B---3--:R-:W-:-:S04]  /*2c70*/  LOP3.LUT R17, R22, 0x90, RZ, 0xc0, !PT ;  /* 0x0000009016117812 */ /* 0x008fc800078ec0ff */
[----:B------:R-:W-:Y:S01]  /*2c80*/  LOP3.LUT R76, R17, 0x17e, R76, 0x78, !PT ;  /* 0x0000017e114c7812 */ /* 0x000fe200078e784c */
[----:B------:R-:W-:Y:S02]  /*2c90*/  FADD R17, R13, R20 ;  /* 0x000000140d117221 */ /* 0x000fe40000000000 */
[----:B------:R-:W3:Y:S01]  /*2ca0*/  MUFU.EX2 R73, R19 ;  /* 0x0000001300497308 */ /* 0x000ee20000000800 */
[----:B----4-:R-:W-:Y:S01]  /*2cb0*/  F2FP.BF16.F32.PACK_AB R10, R71, R16 ;  /* 0x00000010470a723e */ /* 0x010fe200000010ff */
[----:B--2---:R-:W-:-:S04]  /*2cc0*/  FADD R18, R14, R17 ;  /* 0x000000110e127221 */ /* 0x004fc80000000000 */
[----:B------:R-:W-:Y:S01]  /*2cd0*/  FADD R13, R15, R18 ;  /* 0x000000120f0d7221 */ /* 0x000fe20000000000 */
[----:B---3--:R-:W-:Y:S01]  /*2ce0*/  F2FP.BF16.F32.PACK_AB R11, R73, R68 ;  /* 0x00000044490b723e */ /* 0x008fe200000010ff */
[----:B01----:R-:W-:Y:S06]  /*2cf0*/  @!P2 BRA `(.L_x_9) ;  /* 0x000000000004a947 */ /* 0x003fec0003800000 */
[----:B------:R0:W-:Y:S02]  /*2d00*/  STTM.x8 tmem[UR30], R4 ;  /* 0x00000004000079ed */ /* 0x0001e400081c001e */
.L_x_9:
[----:B-----5:R1:W-:Y:S01]  /*2d10*/  STS.U16 [R76+UR23+0x8000], R75 ;  /* 0x0080004b4c007988 */ /* 0x0203e20008000417 */
[----:B0-----:R-:W-:Y:S01]  /*2d20*/  FADD R4, -R77, -INF ;  /* 0xff8000004d047421 */ /* 0x001fe20000000100 */
[----:B------:R-:W-:Y:S01]  /*2d30*/  FADD R72, R16, R13 ;  /* 0x0000000d10487221 */ /* 0x000fe20000000000 */
[----:B------:R-:W-:Y:S01]  /*2d40*/  UIADD3 UR31, UPT, UPT, UR31, -0x10, URZ ;  /* 0xfffffff01f1f7890 */ /* 0x000fe2000fffe0ff */
[----:B------:R1:W-:Y:S01]  /*2d50*/  STS.U16 [R76+UR23+0x8200], R95 ;  /* 0x0082005f4c007988 */ /* 0x0003e20008000417 */
[----:B------:R-:W-:-:S03]  /*2d60*/  FMUL R70, R4, 1.4426950216293334961 ;  /* 0x3fb8aa3b04467820 */ /* 0x000fc60000400000 */
[----:B------:R1:W-:Y:S03]  /*2d70*/  STS.U16 [R76+UR23+0x8400], R97 ;  /* 0x008400614c007988 */ /* 0x0003e60008000417 */
[----:B------:R-:W0:Y:S01]  /*2d80*/  MUFU.EX2 R70, R70 ;  /* 0x0000004600467308 */ /* 0x000e220000000800 */
[----:B------:R1:W-:Y:S01]  /*2d90*/  STS.U16 [R76+UR23+0x8600], R99 ;  /* 0x008600634c007988 */ /* 0x0003e20008000417 */
[----:B------:R-:W2:Y:S02]  /*2da0*/  FENCE.VIEW.ASYNC.T ;  /* 0x00000000000073c6 */ /* 0x000ea40000000200 */
[----:B--2---:R-:W-:Y:S06]  /*2db0*/  BAR.SYNC.DEFER_BLOCKING 0x0 ;  /* 0x0000000000007b1d */ /* 0x004fec0000010000 */
[----:B------:R-:W2:Y:S01]  /*2dc0*/  LDTM.x64 R4, tmem[UR25] ;  /* 0x00000019000479ee */ /* 0x000ea20008340000 */
[----:B------:R-:W-:Y:S01]  /*2dd0*/  NOP ;  /* 0x0000000000007918 */ /* 0x000fe20000000000 */
[----:B-1----:R-:W-:Y:S05]  /*2de0*/  @!P2 BRA `(.L_x_10) ;  /* 0x000000040004a947 */ /* 0x002fea0003800000 */
[C---:B0-2---:R-:W-:Y:S01]  /*2df0*/  FMUL R4, R70.reuse, R4 ;  /* 0x0000000446047220 */ /* 0x045fe20000400000 */
[C---:B------:R-:W-:Y:S01]  /*2e00*/  FMUL R5, R70.reuse, R5 ;  /* 0x0000000546057220 */ /* 0x040fe20000400000 */
        /* <DEDUP_REMOVED lines=61> */
[----:B------:R-:W-:-:S04]  /*31e0*/  FMUL R67, R70, R67 ;  /* 0x0000004346437220 */ /* 0x000fc80000400000 */
[----:B------:R1:W-:Y:S03]  /*31f0*/  STTM.x64 tmem[UR25], R4 ;  /* 0x00000004000079ed */ /* 0x0003e60008340019 */
.L_x_10:
[----:B--2---:R-:W2:Y:S02]  /*3200*/  FENCE.VIEW.ASYNC.T ;  /* 0x00000000000073c6 */ /* 0x004ea40000000200 */
[----:B--2---:R-:W-:Y:S01]  /*3210*/  BAR.SYNC.DEFER_BLOCKING 0x0 ;  /* 0x0000000000007b1d */ /* 0x004fe20000010000 */
[----:B------:R-:W-:Y:S01]  /*3220*/  FADD R71, R71, R72 ;  /* 0x0000004847477221 */ /* 0x000fe20000000000 */
[----:B------:R-:W-:-:S03]  /*3230*/  UISETP.GE.AND UP1, UPT, UR31, 0x1, UPT ;  /* 0x000000011f00788c */ /* 0x000fc6000bf26270 */
[----:B------:R-:W-:-:S04]  /*3240*/  FADD R68, R68, R71 ;  /* 0x0000004744447221 */ /* 0x000fc80000000000 */
[----:B------:R-:W-:-:S04]  /*3250*/  FADD R73, R73, R68 ;  /* 0x0000004449497221 */ /* 0x000fc80000000000 */
[----:B0-----:R-:W-:Y:S01]  /*3260*/  FADD R73, R70, R73 ;  /* 0x0000004946497221 */ /* 0x001fe20000000000 */
[----:B------:R0:W-:Y:S06]  /*3270*/  MEMBAR.ALL.CTA ;  /* 0x0000000000007992 */ /* 0x0001ec0000008000 */
[----:B0-----:R-:W0:Y:S02]  /*3280*/  FENCE.VIEW.ASYNC.S ;  /* 0x00000000000073c6 */ /* 0x001e240000000000 */
[----:B0-----:R-:W-:Y:S06]  /*3290*/  BAR.SYNC.DEFER_BLOCKING 0x0 ;  /* 0x0000000000007b1d */ /* 0x001fec0000010000 */
[----:B------:R-:W-:Y:S05]  /*32a0*/  @!P3 BRA `(.L_x_11) ;  /* 0x000000000044b947 */ /* 0x000fea0003800000 */
[----:B------:R-:W-:Y:S02]  /*32b0*/  UIADD3 UR4, UPT, UPT, UR23, 0x8000, URZ ;  /* 0x0000800017047890 */ /* 0x000fe4000fffe0ff */
[----:B------:R-:W-:Y:S02]  /*32c0*/  UIADD3 UR6, UPT, UPT, UR22, 0x40, URZ ;  /* 0x0000004016067890 */ /* 0x000fe4000fffe0ff */
[----:B------:R-:W-:Y:S02]  /*32d0*/  USHF.R.U32.HI UR4, URZ, 0x4, UR4 ;  /* 0x00000004ff047899 */ /* 0x000fe40008011604 */
[----:B------:R-:W-:Y:S02]  /*32e0*/  UIADD3 UR9, UPT, UPT, UR22, 0xa8, URZ ;  /* 0x000000a816097890 */ /* 0x000fe4000fffe0ff */
[----:B------:R-:W-:Y:S01]  /*32f0*/  USGXT.U32 UR10, UR4, 0xe ;  /* 0x0000000e040a789a */ /* 0x000fe20008000000 */
[----:B------:R-:W-:Y:S01]  /*3300*/  UMOV UR14, 0x0 ;  /* 0x00000000000e7882 */ /* 0x000fe20000000000 */
[----:B------:R-:W-:Y:S01]  /*3310*/  UMOV UR15, 0x8100490 ;  /* 0x08100490000f7882 */ /* 0x000fe20000000000 */
[----:B------:R-:W-:Y:S01]  /*3320*/  UMOV UR4, UR27 ;  /* 0x0000001b00047c82 */ /* 0x000fe20008000000 */
[----:B------:R-:W-:Y:S01]  /*3330*/  UMOV UR5, URZ ;  /* 0x000000ff00057c82 */ /* 0x000fe20008000000 */
[----:B------:R-:W-:Y:S01]  /*3340*/  UMOV UR11, 0xc0004010 ;  /* 0xc0004010000b7882 */ /* 0x000fe20000000000 */
[----:B------:R-:W-:Y:S01]  /*3350*/  UMOV UR16, 0x0 ;  /* 0x0000000000107882 */ /* 0x000fe20000000000 */
[----:B------:R-:W-:Y:S01]  /*3360*/  UMOV UR17, 0x8100490 ;  /* 0x0810049000117882 */ /* 0x000fe20000000000 */
[----:B------:R-:W-:Y:S01]  /*3370*/  UMOV UR4, UR4 ;  /* 0x0000000400047c82 */ /* 0x000fe20008000000 */
[----:B------:R0:W-:Y:S01]  /*3380*/  UTCHMMA tmem[UR29], gdesc[UR10], tmem[UR22], tmem[UR14], idesc[UR15], UPT ;  /* 0x00ff0e0a1d0079ea */ /* 0x0001e2000b800016 */
[----:B------:R0:W-:Y:S01]  /*3390*/  UTCHMMA tmem[UR9], gdesc[UR10], tmem[UR6], tmem[UR16], idesc[UR17], UPT ;  /* 0x00ff100a090079ea */ /* 0x0001e2000b800006 */
[----:B------:R0:W-:Y:S01]  /*33a0*/  UTCBAR [UR4], URZ ;  /* 0x000000ff040073e9 */ /* 0x0001e200080000ff */
[----:B------:R-:W-:Y:S01]  /*33b0*/  NOP ;  /* 0x0000000000007918 */ /* 0x000fe20000000000 */
.L_x_11:
[----:B------:R-:W-:Y:S01]  /*33c0*/  FSEL R77, R77, -INF , P2 ;  /* 0xff8000004d4d7808 */ /* 0x000fe20001000000 */
[----:B0-----:R-:W-:Y:S01]  /*33d0*/  UMOV UR4, URZ ;  /* 0x000000ff00047c82 */ /* 0x001fe20008000000 */
[----:B------:R-:W-:Y:S01]  /*33e0*/  FSEL R94, R73, 1, P2 ;  /* 0x3f800000495e7808 */ /* 0x000fe20001000000 */
[----:B------:R-:W-:Y:S06]  /*33f0*/  BRA.U !UP1, `(.L_x_12) ;  /* 0x0000001509087547 */ /* 0x000fec000b800000 */
[----:B------:R-:W-:Y:S01]  /*3400*/  USHF.R.U32.HI UR20, URZ, 0x4, UR23 ;  /* 0x00000004ff147899 */ /* 0x000fe20008011617 */
[----:B------:R-:W-:Y:S01]  /*3410*/  SHF.L.U32 R95, R69, 0x4, RZ ;  /* 0x00000004455f7819 */ /* 0x000fe200000006ff */
[----:B------:R-:W-:Y:S01]  /*3420*/  USHF.R.U32.HI UR10, URZ, 0x4, UR8 ;  /* 0x00000004ff0a7899 */ /* 0x000fe20008011608 */
[----:B-1----:R-:W-:Y:S01]  /*3430*/  HFMA2 R12, -RZ, RZ, 0, 0 ;  /* 0x00000000ff0c7431 */ /* 0x002fe200000001ff */
[----:B------:R-:W-:Y:S01]  /*3440*/  USGXT.U32 UR20, UR20, 0xe ;  /* 0x0000000e1414789a */ /* 0x000fe20008000000 */
[----:B------:R-:W-:Y:S01]  /*3450*/  MOV R28, R77 ;  /* 0x0000004d001c7202 */ /* 0x000fe20000000f00 */
[----:B------:R-:W-:Y:S01]  /*3460*/  USGXT.U32 UR10, UR10, 0xe ;  /* 0x0000000e0a0a789a */ /* 0x000fe20008000000 */
[----:B------:R-:W-:Y:S01]  /*3470*/  MOV R97, R95 ;  /* 0x0000005f00617202 */ /* 0x000fe20000000f00 */
[----:B------:R-:W-:Y:S01]  /*3480*/  UIADD3 UR14, UP3, UPT, UR20, 0x2000080, URZ ;  /* 0x02000080140e7890 */ /* 0x000fe2000ff7e0ff */
[----:B------:R-:W-:Y:S01]  /*3490*/  UMOV UR5, URZ ;  /* 0x000000ff00057c82 */ /* 0x000fe20008000000 */
[----:B------:R-:W-:-:S02]  /*34a0*/  USHF.L.U32 UR32, UR7, 0x4, URZ ;  /* 0x0000000407207899 */ /* 0x000fc400080006ff */
[----:B------:R-:W-:Y:S02]  /*34b0*/  UIADD3 UR16, UP2, UPT, UR10, 0x2, URZ ;  /* 0x000000020a107890 */ /* 0x000fe4000ff5e0ff */
[----:B------:R-:W-:Y:S02]  /*34c0*/  UIADD3.X UR15, UPT, UPT, UR5, 0x40004040, URZ, UP3, !UPT ;  /* 0x40004040050f7890 */ /* 0x000fe40009ffe4ff */
[----:B------:R-:W-:Y:S01]  /*34d0*/  UIADD3 UR36, UP6, UPT, UR14, 0x80, URZ ;  /* 0x000000800e247890 */ /* 0x000fe2000ffde0ff */
[----:B------:R-:W-:Y:S01]  /*34e0*/  MOV R99, UR32 ;  /* 0x0000002000637c02 */ /* 0x000fe20008000f00 */
[----:B------:R-:W-:Y:S01]  /*34f0*/  UIADD3 UR8, UPT, UPT, UR23, 0x9000, URZ ;  /* 0x0000900017087890 */ /* 0x000fe2000fffe0ff */
[----:B------:R-:W-:Y:S01]  /*3500*/  UMOV UR4, URZ ;  /* 0x000000ff00047c82 */ /* 0x000fe20008000000 */
[----:B------:R-:W-:Y:S02]  /*3510*/  UIADD3.X UR37, UPT, UPT, UR15, URZ, URZ, UP6, !UPT ;  /* 0x000000ff0f257290 */ /* 0x000fe4000b7fe4ff */
[----:B------:R-:W-:-:S02]  /*3520*/  UIADD3.X UR17, UPT, UPT, UR4, 0x40004040, URZ, UP2, !UPT ;  /* 0x4000404004117890 */ /* 0x000fc400097fe4ff */
[----:B------:R-:W-:Y:S02]  /*3530*/  USHF.R.U32.HI UR8, URZ, 0x4, UR8 ;  /* 0x00000004ff087899 */ /* 0x000fe40008011608 */
[----:B------:R-:W-:Y:S02]  /*3540*/  UIADD3 UR38, UP5, UPT, UR14, 0x100, URZ ;  /* 0x000001000e267890 */ /* 0x000fe4000ffbe0ff */
[----:B------:R-:W-:Y:S02]  /*3550*/  UIADD3 UR40, UP4, UPT, UR14, 0x380, URZ ;  /* 0x000003800e287890 */ /* 0x000fe4000ff9e0ff */
[----:B------:R-:W-:Y:S02]  /*3560*/  UIADD3 UR42, UP3, UPT, UR14, 0x400, URZ ;  /* 0x000004000e2a7890 */ /* 0x000fe4000ff7e0ff */
[----:B------:R-:W-:Y:S02]  /*3570*/  UIADD3 UR44, UP2, UPT, UR14, 0x480, URZ ;  /* 0x000004800e2c7890 */ /* 0x000fe4000ff5e0ff */
[----:B------:R-:W-:-:S02]  /*3580*/  UIADD3 UR46, UP6, UPT, UR14, 0x500, URZ ;  /* 0x000005000e2e7890 */ /* 0x000fc4000ffde0ff */
[----:B------:R-:W-:Y:S01]  /*3590*/  UISETP.NE.U32.AND UP1, UPT, UR12, URZ, UPT ;  /* 0x000000ff0c00728c */ /* 0x000fe2000bf25070 */
[----:B------:R-:W-:Y:S01]  /*35a0*/  UMOV UR33, 0x1 ;  /* 0x0000000100217882 */ /* 0x000fe20000000000 */
[----:B------:R-:W-:Y:S01]  /*35b0*/  UMOV UR7, URZ ;  /* 0x000000ff00077c82 */ /* 0x000fe20008000000 */
[----:B------:R-:W-:Y:S01]  /*35c0*/  UMOV UR6, URZ ;  /* 0x000000ff00067c82 */ /* 0x000fe20008000000 */
[----:B------:R-:W0:Y:S01]  /*35d0*/  LDCU UR64, c[0x0][0x3a8] ;  /* 0x00007500ff4077ac */ /* 0x000e220008000800 */
[----:B------:R-:W-:Y:S02]  /*35e0*/  USGXT.U32 UR12, UR8, 0xe ;  /* 0x0000000e080c789a */ /* 0x000fe40008000000 */
[----:B------:R-:W-:Y:S02]  /*35f0*/  ULOP3.LUT UR20, UR20, 0x2000000, URZ, 0xfc, !UPT ;  /* 0x0200000014147892 */ /* 0x000fe4000f8efcff */
[----:B------:R-:W-:Y:S02]  /*3600*/  UIADD3.X UR39, UPT, UPT, UR15, URZ, URZ, UP5, !UPT ;  /* 0x000000ff0f277290 */ /* 0x000fe4000affe4ff */
[----:B------:R-:W-:-:S02]  /*3610*/  UIADD3.X UR41, UPT, UPT, UR15, URZ, URZ, UP4, !UPT ;  /* 0x000000ff0f297290 */ /* 0x000fc4000a7fe4ff */
[----:B------:R-:W-:Y:S02]  /*3620*/  UIADD3.X UR43, UPT, UPT, UR15, URZ, URZ, UP3, !UPT ;  /* 0x000000ff0f2b7290 */ /* 0x000fe40009ffe4ff */
[----:B------:R-:W-:Y:S02]  /*3630*/  UIADD3.X UR45, UPT, UPT, UR15, URZ, URZ, UP2, !UPT ;  /* 0x000000ff0f2d7290 */ /* 0x000fe400097fe4ff */
[----:B------:R-:W-:Y:S02]  /*3640*/  UIADD3.X UR47, UPT, UPT, UR15, URZ, URZ, UP6, !UPT ;  /* 0x000000ff0f2f7290 */ /* 0x000fe4000b7fe4ff */
[----:B------:R-:W-:Y:S02]  /*3650*/  UIADD3.64 UR48, UPT, UPT, UR16, 0x2, URZ ;  /* 0x0000000210307897 */ /* 0x000fe4000fffe0ff */
[----:B------:R-:W-:Y:S01]  /*3660*/  UIADD3.64 UR50, UPT, UPT, UR16, 0x4, URZ ;  /* 0x0000000410327897 */ /* 0x000fe2000fffe0ff */
[----:B------:R-:W-:Y:S01]  /*3670*/  UMOV UR11, 0x40004040 ;  /* 0x40004040000b7882 */ /* 0x000fe20000000000 */
[----:B0-----:R-:W-:-:S10]  /*3680*/  UMOV UR13, 0xc0004010 ;  /* 0xc0004010000d7882 */ /* 0x001fd40000000000 */
.L_x_17:
[----:B------:R-:W-:-:S04]  /*3690*/  IMAD.WIDE R4, R97, 0x2, R92 ;  /* 0x0000000261047825 */ /* 0x000fc800078e025c */
[C---:B------:R-:W-:Y:S02]  /*36a0*/  IMAD.WIDE R8, R97.reuse, 0x2, R88 ;  /* 0x0000000261087825 */ /* 0x040fe400078e0258 */
[----:B------:R-:W2:Y:S02]  /*36b0*/  LDG.E.U16 R4, desc[UR34][R4.64] ;  /* 0x0000002204047981 */ /* 0x000ea4000c1e1500 */
[C---:B------:R-:W-:Y:S02]  /*36c0*/  IMAD.WIDE R6, R97.reuse, 0x2, R90 ;  /* 0x0000000261067825 */ /* 0x040fe400078e025a */
[----:B------:R-:W3:Y:S02]  /*36d0*/  LDG.E.U16 R8, desc[UR34][R8.64] ;  /* 0x0000002208087981 */ /* 0x000ee4000c1e1500 */
[----:B------:R-:W-:Y:S02]  /*36e0*/  IMAD.WIDE R10, R97, 0x2, R86 ;  /* 0x00000002610a7825 */ /* 0x000fe400078e0256 */
[----:B------:R-:W4:Y:S04]  /*36f0*/  LDG.E.U16 R7, desc[UR34][R6.64] ;  /* 0x0000002206077981 */ /* 0x000f28000c1e1500 */
[----:B------:R-:W5:Y:S01]  /*3700*/  LDG.E.U16 R11, desc[UR34][R10.64] ;  /* 0x000000220a0b7981 */ /* 0x000f62000c1e1500 */
[----:B------:R-:W-:-:S02]  /*3710*/  UMOV UR4, 0x1 ;  /* 0x0000000100047882 */ /* 0x000fc40000000000 */
[----:B------:R-:W-:-:S04]  /*3720*/  @!UP0 UIADD3 UR4, UPT, UPT, -UR4, 0x100000, URZ ;  /* 0x0010000004048890 */ /* 0x000fc8000fffe1ff */
[----:B------:R-:W-:Y:S02]  /*3730*/  @!UP0 USHF.L.U32 UR5, UR4, 0xb, URZ ;  /* 0x0000000b04058899 */ /* 0x000fe400080006ff */
[----:B------:R-:W-:Y:S01]  /*3740*/  @!UP0 USHF.L.U32 UR4, UR4, 0x1, URZ ;  /* 0x0000000104048899 */ /* 0x000fe200080006ff */
[----:B------:R-:W-:Y:S01]  /*3750*/  VOTEU.ALL UP2, P1 ;  /* 0x0000000000ff7886 */ /* 0x000fe20000840000 */
[----:B--2---:R0:W-:Y:S04]  /*3760*/  STS.U16 [R3+UR23+0x8800], R4 ;  /* 0x0088000403007988 */ /* 0x0041e80008000417 */
[----:B---3--:R0:W-:Y:S04]  /*3770*/  STS.U16 [R3+UR23+0x8c00], R8 ;  /* 0x008c000803007988 */ /* 0x0081e80008000417 */
[----:B----4-:R0:W-:Y:S04]  /*3780*/  STS.U16 [R2+UR23+0x8a00], R7 ;  /* 0x008a000702007988 */ /* 0x0101e80008000417 */
[----:B-----5:R0:W-:Y:S01]  /*3790*/  STS.U16 [R2+UR23+0x8e00], R11 ;  /* 0x008e000b02007988 */ /* 0x0201e20008000417 */
[----:B------:R1:W-:Y:S06]  /*37a0*/  MEMBAR.ALL.CTA ;  /* 0x0000000000007992 */ /* 0x0003ec0000008000 */
[----:B-1----:R-:W-:Y:S04]  /*37b0*/  FENCE.VIEW.ASYNC.S ;  /* 0x00000000000073c6 */ /* 0x002fe80000000000 */
[----:B------:R-:W1:Y:S02]  /*37c0*/  FENCE.VIEW.ASYNC.S ;  /* 0x00000000000073c6 */ /* 0x000e640000000000 */
[----:B-1----:R0:W1:Y:S02]  /*37d0*/  @!UP2 SYNCS.EXCH.64 URZ, [UR23+0x9810], UR4 ;  /* 0x0098100417ffa5b2 */ /* 0x0020640008000100 */
[----:B-1----:R-:W-:Y:S06]  /*37e0*/  BAR.SYNC.DEFER_BLOCKING 0x0 ;  /* 0x0000000000007b1d */ /* 0x002fec0000010000 */
[----:B0-----:R-:W-:Y:S05]  /*37f0*/  BRA.U UP1, `(.L_x_13) ;  /* 0x0000000101887547 */ /* 0x001fea000b800000 */
[----:B------:R-:W-:Y:S02]  /*3800*/  UIADD3 UR65, UPT, UPT, UR22, 0x90, URZ ;  /* 0x0000009016417890 */ /* 0x000fe4000fffe0ff */
[----:B------:R-:W-:Y:S02]  /*3810*/  UIADD3 UR66, UPT, UPT, UR22, 0x90, URZ ;  /* 0x0000009016427890 */ /* 0x000fe4000fffe0ff */
[----:B------:R-:W-:Y:S01]  /*3820*/  UIADD3 UR67, UPT, UPT, UR22, 0x90, URZ ;  /* 0x0000009016437890 */ /* 0x000fe2000fffe0ff */
[----:B------:R-:W-:Y:S01]  /*3830*/  UMOV UR8, 0x0 ;  /* 0x0000000000087882 */ /* 0x000fe20000000000 */
[----:B------:R-:W-:Y:S01]  /*3840*/  UMOV UR9, 0x8048490 ;  /* 0x0804849000097882 */ /* 0x000fe20000000000 */
[----:B------:R-:W-:Y:S01]  /*3850*/  UMOV UR21, 0x40004040 ;  /* 0x4000404000157882 */ /* 0x000fe20000000000 */
[----:B------:R-:W-:Y:S01]  /*3860*/  UIADD3 UR68, UPT, UPT, UR22, 0x90, URZ ;  /* 0x0000009016447890 */ /* 0x000fe2000fffe0ff */
[----:B------:R0:W-:Y:S01]  /*3870*/  UTCHMMA gdesc[UR20], gdesc[UR10], tmem[UR26], tmem[UR8], idesc[UR9], !UPT ;  /* 0x00ff080a140075ea */ /* 0x0001e2000f80001a */
[----:B------:R-:W-:Y:S01]  /*3880*/  UIADD3 UR4, UPT, UPT, UR23, 0x9810, URZ ;  /* 0x0000981017047890 */ /* 0x000fe2000fffe0ff */
[----:B------:R-:W-:Y:S01]  /*3890*/  UMOV UR18, 0x0 ;  /* 0x0000000000127882 */ /* 0x000fe20000000000 */
[----:B------:R-:W-:Y:S01]  /*38a0*/  UMOV UR19, 0x8048490 ;  /* 0x0804849000137882 */ /* 0x000fe20000000000 */
[----:B------:R-:W-:Y:S01]  /*38b0*/  UMOV UR52, 0x0 ;  /* 0x0000000000347882 */ /* 0x000fe20000000000 */
[----:B------:R-:W-:Y:S01]  /*38c0*/  UMOV UR53, 0x8048490 ;  /* 0x0804849000357882 */ /* 0x000fe20000000000 */
        /* <DEDUP_REMOVED lines=11> */
[----:B------:R-:W-:Y:S01]  /*3980*/  UMOV UR5, URZ ;  /* 0x000000ff00057c82 */ /* 0x000fe20008000000 */
[----:B------:R0:W-:Y:S01]  /*3990*/  UTCHMMA gdesc[UR40], gdesc[UR10], tmem[UR65], tmem[UR56], idesc[UR57], !UPT ;  /* 0x00ff380a280075ea */ /* 0x0001e2000f800041 */
[----:B------:R-:W-:Y:S01]  /*39a0*/  UMOV UR62, 0x0 ;  /* 0x00000000003e7882 */ /* 0x000fe20000000000 */
[----:B------:R-:W-:Y:S01]  /*39b0*/  UMOV UR63, 0x8048490 ;  /* 0x08048490003f7882 */ /* 0x000fe20000000000 */
[----:B------:R0:W-:Y:S01]  /*39c0*/  UTCHMMA gdesc[UR42], gdesc[UR16], tmem[UR66], tmem[UR58], idesc[UR59], UPT ;  /* 0x00ff3a102a0075ea */ /* 0x0001e2000b800042 */
[----:B------:R-:W-:Y:S01]  /*39d0*/  UMOV UR4, UR4 ;  /* 0x0000000400047c82 */ /* 0x000fe20008000000 */
[----:B------:R0:W-:Y:S01]  /*39e0*/  UTCHMMA gdesc[UR44], gdesc[UR48], tmem[UR67], tmem[UR60], idesc[UR61], UPT ;  /* 0x00ff3c302c0075ea */ /* 0x0001e2000b800043 */
[----:B------:R0:W-:Y:S01]  /*39f0*/  UTCHMMA gdesc[UR46], gdesc[UR50], tmem[UR68], tmem[UR62], idesc[UR63], UPT ;  /* 0x00ff3e322e0075ea */ /* 0x0001e2000b800044 */
[----:B------:R0:W-:Y:S01]  /*3a00*/  UTCBAR [UR4], URZ ;  /* 0x000000ff040073e9 */ /* 0x0001e200080000ff */
[----:B------:R-:W-:Y:S01]  /*3a10*/  NOP ;  /* 0x0000000000007918 */ /* 0x000fe20000000000 */
.L_x_13:
[----:B------:R-:W1:Y:S01]  /*3a20*/  SYNCS.PHASECHK.TRANS64.TRYWAIT P2, [UR23+0x9810], RZ ;  /* 0x009810ffff0075a7 */ /* 0x000e620008041117 */
[----:B------:R-:W-:Y:S01]  /*3a30*/  SHF.L.U32 R29, R12, 0x1f, RZ ;  /* 0x0000001f0c1d7819 */ /* 0x000fe200000006ff */
[----:B-1----:R-:W-:Y:S06]  /*3a40*/  @!P2 BRA `(.L_x_14) ;  /* 0x0000003400b0a947 */ /* 0x002fec0003800000 */
.L_x_23:
[----:B------:R-:W-:Y:S01]  /*3a50*/  BAR.SYNC.DEFER_BLOCKING 0x0 ;  /* 0x0000000000007b1d */ /* 0x000fe20000010000 */
[----:B------:R-:W-:-:S04]  /*3a60*/  IMAD.WIDE R20, R99, 0x2, R84 ;  /* 0x0000000263147825 */ /* 0x000fc800078e0254 */
[C---:B------:R-:W-:Y:S01]  /*3a70*/  IMAD.WIDE R22, R99.reuse, 0x2, R82 ;  /* 0x0000000263167825 */ /* 0x040fe200078e0252 */
[----:B------:R-:W1:Y:S03]  /*3a80*/  LDTM.x16 R4, tmem[UR28] ;  /* 0x0000001c000479ee */ /* 0x000e660008240000 */
[----:B------:R-:W-:-:S04]  /*3a90*/  IMAD.WIDE R24, R99, 0x2, R80 ;  /* 0x0000000263187825 */ /* 0x000fc800078e0250 */
[----:B------:R-:W-:Y:S01]  /*3aa0*/  IMAD.WIDE R26, R99, 0x2, R78 ;  /* 0x00000002631a7825 */ /* 0x000fe200078e024e */
[----:B------:R-:W1:Y:S01]  /*3ab0*/  @!P1 SYNCS.CCTL.IV [UR23+0x9810] ;  /* 0x00981000ff0099b1 */ /* 0x000e620008000017 */
[----:B------:R-:W-:Y:S01]  /*3ac0*/  NOP ;  /* 0x0000000000007918 */ /* 0x000fe20000000000 */
[----:B-1----:R-:W1:Y:S02]  /*3ad0*/  SYNCS.PHASECHK.TRANS64.TRYWAIT P2, [UR27], R29 ;  /* 0x0000001dff0075a7 */ /* 0x002e64000804111b */
[----:B-1----:R-:W-:Y:S05]  /*3ae0*/  @!P2 BRA `(.L_x_15) ;  /* 0x000000340094a947 */ /* 0x002fea0003800000 */
.L_x_24:
[----:B------:R1:W2:Y:S04]  /*3af0*/  LDG.E.U16 R101, desc[UR34][R20.64] ;  /* 0x0000002214657981 */ /* 0x0002a8000c1e1500 */
[----:B------:R3:W4:Y:S04]  /*3b00*/  LDG.E.U16 R103, desc[UR34][R22.64] ;  /* 0x0000002216677981 */ /* 0x000728000c1e1500 */
[----:B------:R-:W5:Y:S04]  /*3b10*/  LDG.E.U16 R105, desc[UR34][R24.64] ;  /* 0x0000002218697981 */ /* 0x000f68000c1e1500 */
[----:B------:R-:W5:Y:S01]  /*3b20*/  LDG.E.U16 R107, desc[UR34][R26.64] ;  /* 0x000000221a6b7981 */ /* 0x000f62000c1e1500 */
[----:B------:R-:W-:Y:S01]  /*3b30*/  FMUL R29, R4, UR64 ;  /* 0x00000040041d7c20 */ /* 0x000fe20008400000 */
[----:B------:R-:W-:Y:S01]  /*3b40*/  FMUL R30, R5, UR64 ;  /* 0x00000040051e7c20 */ /* 0x000fe20008400000 */
[----:B------:R-:W-:Y:S01]  /*3b50*/  FMUL R31, R6, UR64 ;  /* 0x00000040061f7c20 */ /* 0x000fe20008400000 */
[----:B------:R-:W-:Y:S01]  /*3b60*/  FMUL R32, R7, UR64 ;  /* 0x0000004007207c20 */ /* 0x000fe20008400000 */
[----:B------:R-:W-:Y:S01]  /*3b70*/  FMUL R33, R8, UR64 ;  /* 0x0000004008217c20 */ /* 0x000fe20008400000 */
[----:B-1----:R-:W-:Y:S01]  /*3b80*/  FMUL R20, R10, UR64 ;  /* 0x000000400a147c20 */ /* 0x002fe20008400000 */
[----:B------:R-:W-:Y:S01]  /*3b90*/  FMUL R21, R11, UR64 ;  /* 0x000000400b157c20 */ /* 0x000fe20008400000 */
[----:B------:R-:W-:Y:S01]  /*3ba0*/  FMNMX3 R30, R29, R30, R31, !PT ;  /* 0x0000001e1d1e7276 */ /* 0x000fe2000780001f */
[----:B------:R-:W-:Y:S01]  /*3bb0*/  FMUL R29, R9, UR64 ;  /* 0x00000040091d7c20 */ /* 0x000fe20008400000 */
[----:B---3--:R-:W-:Y:S01]  /*3bc0*/  FMUL R22, R12, UR64 ;  /* 0x000000400c167c20 */ /* 0x008fe20008400000 */
[----:B------:R-:W-:Y:S01]  /*3bd0*/  FMUL R23, R14, UR64 ;  /* 0x000000400e177c20 */ /* 0x000fe20008400000 */
[----:B------:R-:W-:Y:S01]  /*3be0*/  FMNMX3 R30, R30, R32, R33, !PT ;  /* 0x000000201e1e7276 */ /* 0x000fe20007800021 */
[----:B------:R-:W-:Y:S01]  /*3bf0*/  FMUL R77, R19, UR64 ;  /* 0x00000040134d7c20 */ /* 0x000fe20008400000 */
[----:B------:R-:W-:-:S02]  /*3c00*/  ULEA UR27, UR33, UR23, 0x3 ;  /* 0x00000017211b7291 */ /* 0x000fc4000f8e18ff */
[----:B------:R-:W-:Y:S01]  /*3c10*/  FMNMX3 R29, R30, R29, R20, !PT ;  /* 0x0000001d1e1d7276 */ /* 0x000fe20007800014 */
[----:B------:R-:W-:Y:S01]  /*3c20*/  FMUL R20, R13, UR64 ;  /* 0x000000400d147c20 */ /* 0x000fe20008400000 */
[----:B------:R-:W-:Y:S02]  /*3c30*/  UIADD3 UR27, UPT, UPT, UR27, 0x9800, URZ ;  /* 0x000098001b1b7890 */ /* 0x000fe4000fffe0ff */
[----:B------:R-:W-:Y:S01]  /*3c40*/  FMNMX3 R29, R29, R21, R22, !PT ;  /* 0x000000151d1d7276 */ /* 0x000fe20007800016 */
[----:B------:R-:W-:Y:S01]  /*3c50*/  FMUL R21, R15, UR64 ;  /* 0x000000400f157c20 */ /* 0x000fe20008400000 */
[----:B------:R-:W-:Y:S01]  /*3c60*/  FMUL R22, R16, UR64 ;  /* 0x0000004010167c20 */ /* 0x000fe20008400000 */
[----:B0-----:R-:W-:Y:S01]  /*3c70*/  UMOV UR4, UR7 ;  /* 0x0000000700047c82 */ /* 0x001fe20008000000 */
[----:B------:R-:W-:Y:S01]  /*3c80*/  FMNMX3 R29, R29, R20, R23, !PT ;  /* 0x000000141d1d7276 */ /* 0x000fe20007800017 */
[----:B------:R-:W-:Y:S01]  /*3c90*/  FMUL R20, R17, UR64 ;  /* 0x0000004011147c20 */ /* 0x000fe20008400000 */
[----:B------:R-:W-:-:S02]  /*3ca0*/  FMUL R23, R18, UR64 ;  /* 0x0000004012177c20 */ /* 0x000fc40008400000 */
[----:B------:R-:W-:-:S04]  /*3cb0*/  FMNMX3 R21, R29, R21, R22, !PT ;  /* 0x000000151d157276 */ /* 0x000fc80007800016 */
[----:B------:R-:W-:-:S04]  /*3cc0*/  FMNMX3 R20, R21, R20, R23, !PT ;  /* 0x0000001415147276 */ /* 0x000fc80007800017 */
[----:B------:R-:W-:-:S05]  /*3cd0*/  FMNMX3 R77, R20, R77, R28, !PT ;  /* 0x0000004d144d7276 */ /* 0x000fca000780001c */
[--C-:B------:R-:W-:Y:S01]  /*3ce0*/  FFMA R4, R4, UR64, -R77.reuse ;  /* 0x0000004004047c23 */ /* 0x100fe2000800084d */
        /* <DEDUP_REMOVED lines=14> */
[----:B------:R-:W-:Y:S01]  /*3dd0*/  FFMA R19, R19, UR64, -R77 ;  /* 0x0000004013137c23 */ /* 0x000fe2000800084d */
[----:B------:R-:W-:Y:S01]  /*3de0*/  FMUL R4, R4, 1.4426950216293334961 ;  /* 0x3fb8aa3b04047820 */ /* 0x000fe20000400000 */
        /* <DEDUP_REMOVED lines=15> */
[----:B------:R-:W-:Y:S01]  /*3ee0*/  MUFU.EX2 R4, R4 ;  /* 0x0000000400047308 */ /* 0x000fe20000000800 */
[----:B------:R-:W-:-:S04]  /*3ef0*/  FADD R96, -R77, R28 ;  /* 0x0000001c4d607221 */ /* 0x000fc80000000100 */
[----:B------:R-:W-:-:S03]  /*3f00*/  FMUL R96, R96, 1.4426950216293334961 ;  /* 0x3fb8aa3b60607820 */ /* 0x000fc60000400000 */
[----:B------:R-:W0:Y:S08]  /*3f10*/  MUFU.EX2 R5, R5 ;  /* 0x0000000500057308 */ /* 0x000e300000000800 */
[----:B------:R-:W1:Y:S08]  /*3f20*/  MUFU.EX2 R109, R6 ;  /* 0x00000006006d7308 */ /* 0x000e700000000800 */
[----:B------:R-:W3:Y:S01]  /*3f30*/  MUFU.EX2 R100, R7 ;  /* 0x0000000700647308 */ /* 0x000ee20000000800 */
[----:B0-----:R-:W-:Y:S01]  /*3f40*/  F2FP.BF16.F32.PACK_AB R68, R5, R4 ;  /* 0x000000040544723e */ /* 0x001fe200000010ff */
[----:B------:R-:W-:-:S06]  /*3f50*/  FADD R98, R4, R5 ;  /* 0x0000000504627221 */ /* 0x000fcc0000000000 */
[----:B------:R-:W0:Y:S01]  /*3f60*/  MUFU.EX2 R111, R8 ;  /* 0x00000008006f7308 */ /* 0x000e220000000800 */
[----:B-1----:R-:W-:-:S07]  /*3f70*/  FADD R98, R109, R98 ;  /* 0x000000626d627221 */ /* 0x002fce0000000000 */
[----:B------:R-:W1:Y:S01]  /*3f80*/  MUFU.EX2 R102, R9 ;  /* 0x0000000900667308 */ /* 0x000e620000000800 */
[C---:B---3--:R-:W-:Y:S01]  /*3f90*/  F2FP.BF16.F32.PACK_AB R69, R100.reuse, R109 ;  /* 0x0000006d6445723e */ /* 0x048fe200000010ff */
[----:B------:R-:W-:-:S06]  /*3fa0*/  FADD R98, R100, R98 ;  /* 0x0000006264627221 */ /* 0x000fcc0000000000 */
[----:B------:R-:W3:Y:S01]  /*3fb0*/  MUFU.EX2 R113, R10 ;  /* 0x0000000a00717308 */ /* 0x000ee20000000800 */
[----:B0-----:R-:W-:-:S07]  /*3fc0*/  FADD R98, R111, R98 ;  /* 0x000000626f627221 */ /* 0x001fce0000000000 */
[----:B------:R-:W0:Y:S01]  /*3fd0*/  MUFU.EX2 R104, R11 ;  /* 0x0000000b00687308 */ /* 0x000e220000000800 */
[C---:B-1----:R-:W-:Y:S01]  /*3fe0*/  F2FP.BF16.F32.PACK_AB R70, R102.reuse, R111 ;  /* 0x0000006f6646723e */ /* 0x042fe200000010ff */
[----:B------:R-:W-:-:S06]  /*3ff0*/  FADD R98, R102, R98 ;  /* 0x0000006266627221 */ /* 0x000fcc0000000000 */
[----:B------:R-:W1:Y:S01]  /*4000*/  MUFU.EX2 R115, R12 ;  /* 0x0000000c00737308 */ /* 0x000e620000000800 */
[----:B---3--:R-:W-:-:S07]  /*4010*/  FADD R98, R113, R98 ;  /* 0x0000006271627221 */ /* 0x008fce0000000000 */
[----:B------:R-:W3:Y:S01]  /*4020*/  MUFU.EX2 R106, R13 ;  /* 0x0000000d006a7308 */ /* 0x000ee20000000800 */
[C---:B0-----:R-:W-:Y:S01]  /*4030*/  F2FP.BF16.F32.PACK_AB R71, R104.reuse, R113 ;  /* 0x000000716847723e */ /* 0x041fe200000010ff */
        /* <DEDUP_REMOVED lines=15> */
[----:B------:R-:W-:-:S04]  /*4130*/  FADD R98, R110, R98 ;  /* 0x000000626e627221 */ /* 0x000fc80000000000 */
[----:B-1----:R-:W-:Y:S01]  /*4140*/  FADD R98, R121, R98 ;  /* 0x0000006279627221 */ /* 0x002fe20000000000 */
[----:B---3--:R-:W-:-:S03]  /*4150*/  F2FP.BF16.F32.PACK_AB R75, R112, R121 ;  /* 0x00000079704b723e */ /* 0x008fc600000010ff */
[----:B------:R-:W-:Y:S01]  /*4160*/  FADD R98, R112, R98 ;  /* 0x0000006270627221 */ /* 0x000fe20000000000 */
[----:B------:R0:W-:Y:S02]  /*4170*/  STTM.x8 tmem[UR30], R68 ;  /* 0x00000044000079ed */ /* 0x0001e400081c001e */
[----:B0-----:R-:W0:Y:S01]  /*4180*/  MUFU.EX2 R69, R96 ;  /* 0x0000006000457308 */ /* 0x001e220000000800 */
[----:B--2---:R1:W-:Y:S04]  /*4190*/  STS.U16 [R76+UR23+0x9000], R101 ;  /* 0x009000654c007988 */ /* 0x0043e80008000417 */
[----:B----4-:R1:W-:Y:S04]  /*41a0*/  STS.U16 [R76+UR23+0x9200], R103 ;  /* 0x009200674c007988 */ /* 0x0103e80008000417 */
[----:B-----5:R1:W-:Y:S04]  /*41b0*/  STS.U16 [R76+UR23+0x9400], R105 ;  /* 0x009400694c007988 */ /* 0x0203e80008000417 */
[----:B------:R1:W-:Y:S01]  /*41c0*/  STS.U16 [R76+UR23+0x9600], R107 ;  /* 0x0096006b4c007988 */ /* 0x0003e20008000417 */
[----:B------:R-:W2:Y:S02]  /*41d0*/  FENCE.VIEW.ASYNC.T ;  /* 0x00000000000073c6 */ /* 0x000ea40000000200 */
[----:B--2---:R-:W-:Y:S06]  /*41e0*/  BAR.SYNC.DEFER_BLOCKING 0x0 ;  /* 0x0000000000007b1d */ /* 0x004fec0000010000 */
[----:B------:R-:W0:Y:S01]  /*41f0*/  LDTM.x64 R4, tmem[UR25] ;  /* 0x00000019000479ee */ /* 0x000e220008340000 */
[----:B------:R-:W-:Y:S01]  /*4200*/  NOP ;  /* 0x0000000000007918 */ /* 0x000fe20000000000 */
[C---:B0-----:R-:W-:Y:S01]  /*4210*/  FMUL R4, R69.reuse, R4 ;  /* 0x0000000445047220 */ /* 0x041fe20000400000 */
        /* <DEDUP_REMOVED lines=63> */
[----:B------:R1:W-:Y:S01]  /*4610*/  STTM.x64 tmem[UR25], R4 ;  /* 0x00000004000079ed */ /* 0x0003e20008340019 */
[----:B------:R-:W0:Y:S02]  /*4620*/  FENCE.VIEW.ASYNC.T ;  /* 0x00000000000073c6 */ /* 0x000e240000000200 */
[----:B0-----:R-:W-:Y:S06]  /*4630*/  BAR.SYNC.DEFER_BLOCKING 0x0 ;  /* 0x0000000000007b1d */ /* 0x001fec0000010000 */
[----:B------:R0:W-:Y:S06]  /*4640*/  MEMBAR.ALL.CTA ;  /* 0x0000000000007992 */ /* 0x0001ec0000008000 */
[----:B0-----:R-:W0:Y:S02]  /*4650*/  FENCE.VIEW.ASYNC.S ;  /* 0x00000000000073c6 */ /* 0x001e240000000000 */
[----:B0-----:R-:W-:Y:S06]  /*4660*/  BAR.SYNC.DEFER_BLOCKING 0x0 ;  /* 0x0000000000007b1d */ /* 0x001fec0000010000 */
[----:B------:R-:W-:Y:S05]  /*4670*/  BRA.U UP1, `(.L_x_16) ;  /* 0x0000000101347547 */ /* 0x000fea000b800000 */
[----:B------:R-:W-:Y:S02]  /*4680*/  UIADD3 UR7, UPT, UPT, UR22, 0x40, URZ ;  /* 0x0000004016077890 */ /* 0x000fe4000fffe0ff */
[----:B------:R-:W-:Y:S01]  /*4690*/  UIADD3 UR21, UPT, UPT, UR22, 0xa8, URZ ;  /* 0x000000a816157890 */ /* 0x000fe2000fffe0ff */
[----:B------:R-:W-:Y:S01]  /*46a0*/  UMOV UR18, 0x0 ;  /* 0x0000000000127882 */ /* 0x000fe20000000000 */
[----:B------:R-:W-:Y:S01]  /*46b0*/  UMOV UR19, 0x8100490 ;  /* 0x0810049000137882 */ /* 0x000fe20000000000 */
[----:B------:R-:W-:Y:S01]  /*46c0*/  UMOV UR8, UR27 ;  /* 0x0000001b00087c82 */ /* 0x000fe20008000000 */
[----:B------:R-:W-:Y:S01]  /*46d0*/  UMOV UR9, URZ ;  /* 0x000000ff00097c82 */ /* 0x000fe20008000000 */
[----:B------:R-:W-:Y:S01]  /*46e0*/  UMOV UR52, 0x0 ;  /* 0x0000000000347882 */ /* 0x000fe20000000000 */
[----:B------:R-:W-:Y:S01]  /*46f0*/  UMOV UR53, 0x8100490 ;  /* 0x0810049000357882 */ /* 0x000fe20000000000 */
[----:B------:R0:W-:Y:S01]  /*4700*/  UTCHMMA tmem[UR29], gdesc[UR12], tmem[UR22], tmem[UR18], idesc[UR19], UPT ;  /* 0x00ff120c1d0079ea */ /* 0x0001e2000b800016 */
[----:B------:R-:W-:Y:S01]  /*4710*/  UMOV UR5, UR8 ;  /* 0x0000000800057c82 */ /* 0x000fe20008000000 */
[----:B------:R0:W-:Y:S01]  /*4720*/  UTCHMMA tmem[UR21], gdesc[UR12], tmem[UR7], tmem[UR52], idesc[UR53], UPT ;  /* 0x00ff340c150079ea */ /* 0x0001e2000b800007 */
[----:B------:R0:W-:Y:S01]  /*4730*/  UTCBAR [UR5], URZ ;  /* 0x000000ff050073e9 */ /* 0x0001e200080000ff */
[----:B------:R-:W-:-:S02]  /*4740*/  NOP ;  /* 0x0000000000007918 */ /* 0x000fc40000000000 */
.L_x_16:
[----:B------:R-:W-:Y:S01]  /*4750*/  UIADD3 UR33, UPT, UPT, UR33, 0x1, URZ ;  /* 0x0000000121217890 */ /* 0x000fe2000fffe0ff */
[----:B------:R-:W-:Y:S01]  /*4760*/  FFMA R94, R69, R94, R98 ;  /* 0x0000005e455e7223 */ /* 0x000fe20000000062 */
[----:B------:R-:W-:Y:S01]  /*4770*/  UIADD3 UR6, UPT, UPT, UR6, 0x10, URZ ;  /* 0x0000001006067890 */ /* 0x000fe2000fffe0ff */
[----:B------:R-:W-:Y:S01]  /*4780*/  IADD3 R99, PT, PT, R99, UR32, RZ ;  /* 0x0000002063637c10 */ /* 0x000fe2000fffe0ff */
[----:B------:R-:W-:Y:S01]  /*4790*/  UISETP.GT.AND UP2, UPT, UR33, 0x1, UPT ;  /* 0x000000012100788c */ /* 0x000fe2000bf44270 */
[----:B------:R-:W-:Y:S02]  /*47a0*/  IADD3 R97, PT, PT, R95, R97, RZ ;  /* 0x000000615f617210 */ /* 0x000fe40007ffe0ff */
[----:B-1----:R-:W-:Y:S01]  /*47b0*/  MOV R12, UR4 ;  /* 0x00000004000c7c02 */ /* 0x002fe20008000f00 */
[----:B0-----:R-:W-:Y:S01]  /*47c0*/  USEL UR7, URZ, 0x1, !UP2 ;  /* 0x00000001ff077887 */ /* 0x001fe2000d000000 */
[----:B------:R-:W-:Y:S01]  /*47d0*/  MOV R28, R77 ;  /* 0x0000004d001c7202 */ /* 0x000fe20000000f00 */
[----:B------:R-:W-:-:S02]  /*47e0*/  USEL UR33, UR33, URZ, !UP2 ;  /* 0x000000ff21217287 */ /* 0x000fc4000d000000 */
[----:B------:R-:W-:Y:S02]  /*47f0*/  UISETP.GE.AND UP2, UPT, UR6, UR31, UPT ;  /* 0x0000001f0600728c */ /* 0x000fe4000bf46270 */
[----:B------:R-:W-:-:S07]  /*4800*/  ULOP3.LUT UR7, UR4, UR7, URZ, 0x3c, !UPT ;  /* 0x0000000704077292 */ /* 0x000fce000f8e3cff */
[----:B------:R-:W-:Y:S05]  /*4810*/  BRA.U !UP2, `(.L_x_17) ;  /* 0xffffffed0a9c7547 */ /* 0x000fea000b83ffff */
.L_x_12:
[C---:B------:R-:W-:Y:S01]  /*4820*/  FMUL R2, R94.reuse, 8388608 ;  /* 0x4b0000005e027820 */ /* 0x040fe20000400000 */
[C---:B------:R-:W-:Y:S01]  /*4830*/  FSETP.GEU.AND P5, PT, R94.reuse, 1.175494350822287508e-38, PT ;  /* 0x008000005e00780b */ /* 0x040fe20003fae000 */
[----:B------:R-:W-:Y:S01]  /*4840*/  HFMA2 R3, -RZ, RZ, 1.443359375, -0.2030029296875 ;  /* 0x3dc6b27fff037431 */ /* 0x000fe200000001ff */
[----:B------:R-:W0:Y:S01]  /*4850*/  LDCU UR5, c[0x0][0x3f0] ;  /* 0x00007e00ff0577ac */ /* 0x000e220008000800 */
[----:B------:R-:W-:Y:S02]  /*4860*/  FSETP.GT.AND P2, PT, |R94|, 8.50705917302346158658e+37, PT ;  /* 0x7e8000005e00780b */ /* 0x000fe40003f44200 */
[----:B------:R-:W-:Y:S01]  /*4870*/  FSEL R72, R2, R94, !P5 ;  /* 0x0000005e02487208 */ /* 0x000fe20006800000 */
[----:B------:R-:W2:Y:S03]  /*4880*/  LDCU.64 UR6, c[0x0][0x3e0] ;  /* 0x00007c00ff0677ac */ /* 0x000ea60008000a00 */
[----:B------:R-:W-:-:S02]  /*4890*/  IADD3 R2, PT, PT, R72, -0x3f3504f3, RZ ;  /* 0xc0cafb0d48027810 */ /* 0x000fc40007ffe0ff */
[----:B------:R-:W-:Y:S02]  /*48a0*/  ISETP.GE.U32.AND P3, PT, R72, 0x7f800000, PT ;  /* 0x7f8000004800780c */ /* 0x000fe40003f66070 */
[----:B------:R-:W-:-:S04]  /*48b0*/  LOP3.LUT R69, R2, 0xff800000, RZ, 0xc0, !PT ;  /* 0xff80000002457812 */ /* 0x000fc800078ec0ff */
[----:B------:R-:W-:Y:S01]  /*48c0*/  IADD3 R2, PT, PT, R72, -R69, RZ ;  /* 0x8000004548027210 */ /* 0x000fe20007ffe0ff */
[----:B0-----:R-:W-:-:S04]  /*48d0*/  UISETP.GE.AND UP0, UPT, UR5, 0x1, UPT ;  /* 0x000000010500788c */ /* 0x001fc8000bf06270 */
[----:B------:R-:W-:-:S04]  /*48e0*/  FADD R70, R2, -1 ;  /* 0xbf80000002467421 */ /* 0x000fc80000000000 */
[----:B------:R-:W-:-:S04]  /*48f0*/  FFMA.FTZ R3, R70, R3, -0.16845393180847167969 ;  /* 0xbe2c7f3046037423 */ /* 0x000fc80000010003 */
[----:B------:R-:W-:-:S04]  /*4900*/  FFMA.FTZ R3, R70, R3, 0.1716887056827545166 ;  /* 0x3e2fcf2a46037423 */ /* 0x000fc80000010003 */
[C---:B-1----:R-:W-:Y:S02]  /*4910*/  FFMA.FTZ R5, R70.reuse, R3, -0.17900948226451873779 ;  /* 0xbe374e4346057423 */ /* 0x042fe40000010003 */
[----:B------:R-:W0:Y:S02]  /*4920*/  LDC.64 R2, c[0x0][0x398] ;  /* 0x0000e600ff027b82 */ /* 0x000e240000000a00 */
[----:B------:R-:W-:-:S04]  /*4930*/  FFMA.FTZ R5, R70, R5, 0.20512372255325317383 ;  /* 0x3e520bf446057423 */ /* 0x000fc80000010005 */
[----:B------:R-:W-:-:S04]  /*4940*/  FFMA.FTZ R5, R70, R5, -0.24046532809734344482 ;  /* 0xbe763c8b46057423 */ /* 0x000fc80000010005 */
[----:B------:R-:W-:-:S04]  /*4950*/  FFMA.FTZ R5, R70, R5, 0.28857114911079406738 ;  /* 0x3e93bf9946057423 */ /* 0x000fc80000010005 */
[----:B------:R-:W-:-:S04]  /*4960*/  FFMA.FTZ R5, R70, R5, -0.36067417263984680176 ;  /* 0xbeb8aa4946057423 */ /* 0x000fc80000010005 */
[----:B------:R-:W-:Y:S01]  /*4970*/  FFMA.FTZ R5, R70, R5, 0.48089820146560668945 ;  /* 0x3ef6384a46057423 */ /* 0x000fe20000010005 */
[----:B--2---:R-:W-:Y:S06]  /*4980*/  BRA.U !UP0, `(.L_x_18) ;  /* 0x0000000108107547 */ /* 0x004fec000b800000 */
[----:B------:R-:W-:-:S06]  /*4990*/  USHF.L.U32 UR4, UR4, 0x1f, URZ ;  /* 0x0000001f04047899 */ /* 0x000fcc00080006ff */
[----:B------:R-:W-:-:S04]  /*49a0*/  MOV R4, UR4 ;  /* 0x0000000400047c02 */ /* 0x000fc80008000f00 */
[----:B------:R-:W1:Y:S02]  /*49b0*/  SYNCS.PHASECHK.TRANS64.TRYWAIT P4, [UR27], R4 ;  /* 0x00000004ff0075a7 */ /* 0x000e64000808111b */
[----:B-1----:R-:W-:Y:S05]  /*49c0*/  @!P4 BRA `(.L_x_19) ;  /* 0x0000002400e8c947 */ /* 0x002fea0003800000 */
.L_x_18:
[----:B------:R-:W-:Y:S01]  /*49d0*/  BAR.SYNC.DEFER_BLOCKING 0x0 ;  /* 0x0000000000007b1d */ /* 0x000fe20000010000 */
[----:B------:R-:W-:Y:S01]  /*49e0*/  FFMA.FTZ R71, R70, R5, -0.72134751081466674805 ;  /* 0xbf38aa3b46477423 */ /* 0x000fe20000010005 */
[----:B------:R-:W-:Y:S01]  /*49f0*/  FSEL R68, RZ, -23, P5 ;  /* 0xc1b80000ff447808 */ /* 0x000fe20002800000 */
[----:B------:R-:W-:Y:S01]  /*4a00*/  UIMAD UR4, UR24, UR6, URZ ;  /* 0x00000006180472a4 */ /* 0x000fe2000f8e02ff */
[----:B------:R-:W-:Y:S01]  /*4a10*/  FSETP.GEU.AND P5, PT, |R94|, 1.175494350822287508e-38, PT ;  /* 0x008000005e00780b */ /* 0x000fe20003fae200 */
[----:B------:R-:W-:Y:S01]  /*4a20*/  FMUL R71, R70, R71 ;  /* 0x0000004746477220 */ /* 0x000fe20000400000 */
[----:B------:R-:W-:Y:S01]  /*4a30*/  I2FP.F32.S32 R69, R69 ;  /* 0x0000004500457245 */ /* 0x000fe20000201400 */
[----:B------:R-:W-:Y:S01]  /*4a40*/  @P2 FMUL R94, R94, 0.25 ;  /* 0x3e8000005e5e2820 */ /* 0x000fe20000400000 */
[----:B------:R-:W1:Y:S01]  /*4a50*/  LDC R97, c[0x0][0x3e8] ;  /* 0x0000fa00ff617b82 */ /* 0x000e620000000800 */
[----:B------:R-:W-:Y:S01]  /*4a60*/  FMUL R71, R70, R71 ;  /* 0x0000004746477220 */ /* 0x000fe20000400000 */
[----:B------:R-:W-:Y:S01]  /*4a70*/  USHF.L.U32 UR5, UR4, 0x1, URZ ;  /* 0x0000000104057899 */ /* 0x000fe200080006ff */
[----:B------:R-:W-:Y:S01]  /*4a80*/  FFMA.FTZ R68, R69, 1.1920928955078125e-07, R68 ;  /* 0x3400000045447823 */ /* 0x000fe20000010044 */
[----:B------:R-:W-:-:S02]  /*4a90*/  IMAD R69, R0, UR7, RZ ;  /* 0x0000000700457c24 */ /* 0x000fc4000f8e02ff */
[----:B------:R-:W-:Y:S01]  /*4aa0*/  FFMA.FTZ R71, R70, 1.4426950216293334961, R71 ;  /* 0x3fb8aa3b46477823 */ /* 0x000fe20000010047 */
[----:B------:R-:W-:Y:S02]  /*4ab0*/  @P3 MOV R70, 0x7f800000 ;  /* 0x7f80000000463802 */ /* 0x000fe40000000f00 */
[----:B------:R-:W-:Y:S01]  /*4ac0*/  FSETP.NEU.AND P4, PT, R72, RZ, PT ;  /* 0x000000ff4800720b */ /* 0x000fe20003f8d000 */
[----:B------:R-:W-:Y:S01]  /*4ad0*/  @!P5 FMUL R94, R94, 16777216 ;  /* 0x4b8000005e5ed820 */ /* 0x000fe20000400000 */
[----:B------:R-:W-:Y:S01]  /*4ae0*/  FADD R68, R68, R71 ;  /* 0x0000004744447221 */ /* 0x000fe20000000000 */
[----:B------:R-:W-:Y:S01]  /*4af0*/  @P3 FFMA.FTZ R68, R72, R70, +INF ;  /* 0x7f80000048443423 */ /* 0x000fe20000010046 */
[C---:B------:R-:W-:Y:S01]  /*4b00*/  SHF.L.U32 R71, R69.reuse, 0x1, RZ ;  /* 0x0000000145477819 */ /* 0x040fe200000006ff */
[----:B------:R-:W-:Y:S02]  /*4b10*/  IMAD.HI R70, R69, 0x2, RZ ;  /* 0x0000000245467827 */ /* 0x000fe400078e02ff */
[----:B------:R-:W2:Y:S01]  /*4b20*/  MUFU.RCP R69, R94 ;  /* 0x0000005e00457308 */ /* 0x000ea20000001000 */
[----:B------:R-:W3:Y:S02]  /*4b30*/  @!P1 SYNCS.CCTL.IV [UR23+0x9800] ;  /* 0x00980000ff0099b1 */ /* 0x000ee40008000017 */
[----:B---3--:R-:W-:Y:S01]  /*4b40*/  BAR.SYNC.DEFER_BLOCKING 0x0 ;  /* 0x0000000000007b1d */ /* 0x008fe20000010000 */
[----:B0-----:R-:W-:Y:S01]  /*4b50*/  IADD3 R2, P3, P6, R71, UR5, R2 ;  /* 0x0000000547027c10 */ /* 0x001fe2000fe7e002 */
[----:B------:R-:W-:Y:S01]  /*4b60*/  UIMAD.WIDE UR4, UR4, 0x2, URZ ;  /* 0x00000002040478a5 */ /* 0x000fe2000f8e02ff */
[----:B------:R-:W-:Y:S01]  /*4b70*/  FSEL R68, R68, -INF , P4 ;  /* 0xff80000044447808 */ /* 0x000fe20002000000 */
[----:B-1----:R-:W-:-:S02]  /*4b80*/  IMAD R181, R97, 0x60, RZ ;  /* 0x0000006061b57824 */ /* 0x002fc400078e02ff */
[----:B------:R-:W0:Y:S02]  /*4b90*/  LDTM.x64 R4, tmem[UR25] ;  /* 0x00000019000479ee */ /* 0x000e240008340000 */
[----:B------:R-:W-:Y:S01]  /*4ba0*/  IADD3.X R3, PT, PT, R70, UR5, R3, P3, P6 ;  /* 0x0000000546037c10 */ /* 0x000fe20009fec403 */
[C---:B------:R-:W-:Y:S02]  /*4bb0*/  IMAD R165, R97.reuse, 0x50, RZ ;  /* 0x0000005061a57824 */ /* 0x040fe400078e02ff */
[----:B------:R-:W-:Y:S01]  /*4bc0*/  FFMA R84, R68, 0.69314718246459960938, R77 ;  /* 0x3f31721844547823 */ /* 0x000fe2000000004d */
[C---:B------:R-:W-:Y:S01]  /*4bd0*/  IMAD R197, R97.reuse, 0x70, RZ ;  /* 0x0000007061c57824 */ /* 0x040fe200078e02ff */
[CC--:B------:R-:W-:Y:S01]  /*4be0*/  LEA R83, R97.reuse, -R97.reuse, 0x5 ;  /* 0x8000006161537211 */ /* 0x0c0fe200078e28ff */
[C---:B------:R-:W-:Y:S01]  /*4bf0*/  IMAD R173, R97.reuse, 0x58, RZ ;  /* 0x0000005861ad7824 */ /* 0x040fe200078e02ff */
[C---:B------:R-:W-:Y:S01]  /*4c00*/  LEA R111, R97.reuse, R97, 0x5 ;  /* 0x00000061616f7211 */ /* 0x040fe200078e28ff */
[C---:B------:R-:W-:Y:S01]  /*4c10*/  IMAD R189, R97.reuse, 0x68, RZ ;  /* 0x0000006861bd7824 */ /* 0x040fe200078e02ff */
[----:B------:R-:W1:Y:S01]  /*4c20*/  LDCU UR4, c[0x0][0x3ec] ;  /* 0x00007d80ff0477ac */ /* 0x000e620008000800 */
[----:B------:R-:W-:-:S02]  /*4c30*/  IMAD R205, R97, 0x78, RZ ;  /* 0x0000007861cd7824 */ /* 0x000fc400078e02ff */
[C---:B------:R-:W-:Y:S02]  /*4c40*/  IMAD R155, R97.reuse, 0x44, RZ ;  /* 0x00000044619b7824 */ /* 0x040fe400078e02ff */
[C---:B------:R-:W-:Y:S02]  /*4c50*/  IMAD R161, R97.reuse, 0x4c, RZ ;  /* 0x0000004c61a17824 */ /* 0x040fe400078e02ff */
[C---:B------:R-:W-:Y:S01]  /*4c60*/  IMAD R169, R97.reuse, 0x54, RZ ;  /* 0x0000005461a97824 */ /* 0x040fe200078e02ff */
[----:B------:R-:W3:Y:S01]  /*4c70*/  @!P1 SYNCS.CCTL.IV [UR23+0x9808] ;  /* 0x00980800ff0099b1 */ /* 0x000ee20008000017 */
[C---:B------:R-:W-:Y:S01]  /*4c80*/  IMAD R177, R97.reuse, 0x5c, RZ ;  /* 0x0000005c61b17824 */ /* 0x040fe200078e02ff */
[----:B------:R-:W-:Y:S01]  /*4c90*/  NOP ;  /* 0x0000000000007918 */ /* 0x000fe20000000000 */
[C---:B------:R-:W-:Y:S02]  /*4ca0*/  IMAD R73, R97.reuse, 0x2e, RZ ;  /* 0x0000002e61497824 */ /* 0x040fe400078e02ff */
[----:B------:R-:W-:-:S02]  /*4cb0*/  IMAD R185, R97, 0x64, RZ ;  /* 0x0000006461b97824 */ /* 0x000fc400078e02ff */
[----:B0-----:R-:W-:Y:S01]  /*4cc0*/  @P2 FMUL R10, R10, 0.25 ;  /* 0x3e8000000a0a2820 */ /* 0x001fe20000400000 */
[----:B------:R-:W-:Y:S01]  /*4cd0*/  @P2 FMUL R11, R11, 0.25 ;  /* 0x3e8000000b0b2820 */ /* 0x000fe20000400000 */
[----:B------:R-:W-:Y:S01]  /*4ce0*/  @P2 FMUL R4, R4, 0.25 ;  /* 0x3e80000004042820 */ /* 0x000fe20000400000 */
[----:B------:R-:W-:Y:S01]  /*4cf0*/  @P2 FMUL R5, R5, 0.25 ;  /* 0x3e80000005052820 */ /* 0x000fe20000400000 */
[----:B------:R-:W-:Y:S01]  /*4d00*/  @P2 FMUL R14, R14, 0.25 ;  /* 0x3e8000000e0e2820 */ /* 0x000fe20000400000 */
[----:B------:R-:W-:Y:S01]  /*4d10*/  @P2 FMUL R15, R15, 0.25 ;  /* 0x3e8000000f0f2820 */ /* 0x000fe20000400000 */
[----:B------:R-:W-:Y:S01]  /*4d20*/  @P2 FMUL R16, R16, 0.25 ;  /* 0x3e80000010102820 */ /* 0x000fe20000400000 */
[----:B------:R-:W-:Y:S01]  /*4d30*/  @P2 FMUL R17, R17, 0.25 ;  /* 0x3e80000011112820 */ /* 0x000fe20000400000 */
[----:B------:R-:W-:Y:S01]  /*4d40*/  @P2 FMUL R12, R12, 0.25 ;  /* 0x3e8000000c0c2820 */ /* 0x000fe20000400000 */
[----:B------:R-:W-:Y:S01]  /*4d50*/  @!P5 FMUL R10, R10, 16777216 ;  /* 0x4b8000000a0ad820 */ /* 0x000fe20000400000 */
[----:B------:R-:W-:Y:S01]  /*4d60*/  @!P5 FMUL R11, R11, 16777216 ;  /* 0x4b8000000b0bd820 */ /* 0x000fe20000400000 */
[----:B------:R-:W-:Y:S01]  /*4d70*/  @P2 FMUL R20, R20, 0.25 ;  /* 0x3e80000014142820 */ /* 0x000fe20000400000 */
[----:B------:R-:W-:Y:S01]  /*4d80*/  @P2 FMUL R21, R21, 0.25 ;  /* 0x3e80000015152820 */ /* 0x000fe20000400000 */
[----:B------:R-:W-:Y:S01]  /*4d90*/  @!P5 FMUL R4, R4, 16777216 ;  /* 0x4b8000000404d820 */ /* 0x000fe20000400000 */
[----:B------:R-:W-:Y:S01]  /*4da0*/  @!P5 FMUL R5, R5, 16777216 ;  /* 0x4b8000000505d820 */ /* 0x000fe20000400000 */
[----:B------:R-:W-:Y:S01]  /*4db0*/  @!P5 FMUL R14, R14, 16777216 ;  /* 0x4b8000000e0ed820 */ /* 0x000fe20000400000 */
[----:B------:R-:W-:Y:S01]  /*4dc0*/  @!P5 FMUL R15, R15, 16777216 ;  /* 0x4b8000000f0fd820 */ /* 0x000fe20000400000 */
[----:B------:R-:W-:Y:S01]  /*4dd0*/  @!P5 FMUL R16, R16, 16777216 ;  /* 0x4b8000001010d820 */ /* 0x000fe20000400000 */
[----:B------:R-:W-:Y:S01]  /*4de0*/  @!P5 FMUL R17, R17, 16777216 ;  /* 0x4b8000001111d820 */ /* 0x000fe20000400000 */
        /* <DEDUP_REMOVED lines=12> */
[C---:B--2---:R-:W-:Y:S01]  /*4eb0*/  FMUL R88, R69.reuse, R10 ;  /* 0x0000000a45587220 */ /* 0x044fe20000400000 */
[----:B------:R-:W-:Y:S01]  /*4ec0*/  FMUL R11, R69, R11 ;  /* 0x0000000b450b7220 */ /* 0x000fe20000400000 */
[----:B------:R-:W-:Y:S01]  /*4ed0*/  @P2 FMUL R18, R18, 0.25 ;  /* 0x3e80000012122820 */ /* 0x000fe20000400000 */
[----:B------:R-:W-:Y:S01]  /*4ee0*/  @!P5 FMUL R20, R20, 16777216 ;  /* 0x4b8000001414d820 */ /* 0x000fe20000400000 */
[----:B------:R-:W-:Y:S01]  /*4ef0*/  @!P5 FMUL R21, R21, 16777216 ;  /* 0x4b8000001515d820 */ /* 0x000fe20000400000 */
[----:B------:R-:W-:Y:S01]  /*4f00*/  FMUL R85, R69, R4 ;  /* 0x0000000445557220 */ /* 0x000fe20000400000 */
[----:B------:R-:W-:Y:S01]  /*4f10*/  @P2 FMUL R34, R34, 0.25 ;  /* 0x3e80000022222820 */ /* 0x000fe20000400000 */
[----:B------:R-:W-:Y:S01]  /*4f20*/  @P2 FMUL R35, R35, 0.25 ;  /* 0x3e80000023232820 */ /* 0x000fe20000400000 */
[C---:B------:R-:W-:Y:S01]  /*4f30*/  FMUL R4, R69.reuse, R5 ;  /* 0x0000000545047220 */ /* 0x040fe20000400000 */
[C---:B------:R-:W-:Y:S01]  /*4f40*/  FMUL R90, R69.reuse, R14 ;  /* 0x0000000e455a7220 */ /* 0x040fe20000400000 */
[C---:B------:R-:W-:Y:S01]  /*4f50*/  FMUL R15, R69.reuse, R15 ;  /* 0x0000000f450f7220 */ /* 0x040fe20000400000 */
[C---:B------:R-:W-:Y:S01]  /*4f60*/  FMUL R91, R69.reuse, R16 ;  /* 0x00000010455b7220 */ /* 0x040fe20000400000 */
[----:B------:R-:W-:Y:S01]  /*4f70*/  FMUL R10, R69, R17 ;  /* 0x00000011450a7220 */ /* 0x000fe20000400000 */
[----:B------:R-:W-:Y:S01]  /*4f80*/  @!P5 FMUL R6, R6, 16777216 ;  /* 0x4b8000000606d820 */ /* 0x000fe20000400000 */
[----:B------:R-:W-:Y:S01]  /*4f90*/  @!P5 FMUL R7, R7, 16777216 ;  /* 0x4b8000000707d820 */ /* 0x000fe20000400000 */
[----:B------:R-:W-:Y:S01]  /*4fa0*/  @!P5 FMUL R8, R8, 16777216 ;  /* 0x4b8000000808d820 */ /* 0x000fe20000400000 */
[----:B------:R-:W-:Y:S01]  /*4fb0*/  @!P5 FMUL R30, R30, 16777216 ;  /* 0x4b8000001e1ed820 */ /* 0x000fe20000400000 */
[----:B------:R-:W-:Y:S01]  /*4fc0*/  @!P5 FMUL R31, R31, 16777216 ;  /* 0x4b8000001f1fd820 */ /* 0x000fe20000400000 */
[----:B------:R-:W-:-:S02]  /*4fd0*/  IMAD R5, R97, 0x30, RZ ;  /* 0x0000003061057824 */ /* 0x000fc400078e02ff */
[----:B------:R-:W-:Y:S01]  /*4fe0*/  @!P5 FMUL R9, R9, 16777216 ;  /* 0x4b8000000909d820 */ /* 0x000fe20000400000 */
[----:B------:R-:W-:Y:S01]  /*4ff0*/  @!P5 FMUL R13, R13, 16777216 ;  /* 0x4b8000000d0dd820 */ /* 0x000fe20000400000 */
[----:B------:R-:W-:Y:S01]  /*5000*/  @!P5 FMUL R22, R22, 16777216 ;  /* 0x4b8000001616d820 */ /* 0x000fe20000400000 */
[----:B------:R-:W-:Y:S01]  /*5010*/  @!P5 FMUL R23, R23, 16777216 ;  /* 0x4b8000001717d820 */ /* 0x000fe20000400000 */
[----:B------:R-:W-:Y:S01]  /*5020*/  @!P5 FMUL R24, R24, 16777216 ;  /* 0x4b8000001818d820 */ /* 0x000fe20000400000 */
[----:B------:R-:W-:Y:S01]  /*5030*/  @!P5 FMUL R25, R25, 16777216 ;  /* 0x4b8000001919d820 */ /* 0x000fe20000400000 */
[----:B------:R-:W-:Y:S01]  /*5040*/  FMUL R89, R69, R12 ;  /* 0x0000000c45597220 */ /* 0x000fe20000400000 */
[----:B------:R-:W-:Y:S01]  /*5050*/  @P2 FMUL R28, R28, 0.25 ;  /* 0x3e8000001c1c2820 */ /* 0x000fe20000400000 */
[----:B------:R-:W-:Y:S01]  /*5060*/  @P2 FMUL R29, R29, 0.25 ;  /* 0x3e8000001d1d2820 */ /* 0x000fe20000400000 */
[----:B------:R-:W-:Y:S01]  /*5070*/  @P2 FMUL R32, R32, 0.25 ;  /* 0x3e80000020202820 */ /* 0x000fe20000400000 */
[----:B------:R-:W-:Y:S01]  /*5080*/  @P2 FMUL R33, R33, 0.25 ;  /* 0x3e80000021212820 */ /* 0x000fe20000400000 */
[----:B------:R-:W-:Y:S01]  /*5090*/  @P2 FMUL R46, R46, 0.25 ;  /* 0x3e8000002e2e2820 */ /* 0x000fe20000400000 */
[----:B------:R-:W-:Y:S01]  /*50a0*/  @P2 FMUL R47, R47, 0.25 ;  /* 0x3e8000002f2f2820 */ /* 0x000fe20000400000 */
[----:B------:R-:W-:Y:S01]  /*50b0*/  @!P5 FMUL R18, R18, 16777216 ;  /* 0x4b8000001212d820 */ /* 0x000fe20000400000 */
[C---:B------:R-:W-:Y:S01]  /*50c0*/  FMUL R93, R69.reuse, R20 ;  /* 0x00000014455d7220 */ /* 0x040fe20000400000 */
[----:B------:R-:W-:Y:S01]  /*50d0*/  FMUL R12, R69, R21 ;  /* 0x00000015450c7220 */ /* 0x000fe20000400000 */
[----:B------:R-:W-:Y:S01]  /*50e0*/  F2FP.BF16.F32.PACK_AB R88, R11, R88 ;  /* 0x000000580b58723e */ /* 0x000fe200000010ff */
[----:B------:R-:W-:Y:S01]  /*50f0*/  @!P5 FMUL R34, R34, 16777216 ;  /* 0x4b8000002222d820 */ /* 0x000fe20000400000 */
[----:B------:R-:W-:Y:S01]  /*5100*/  @!P5 FMUL R35, R35, 16777216 ;  /* 0x4b8000002323d820 */ /* 0x000fe20000400000 */
[----:B------:R-:W-:-:S02]  /*5110*/  IMAD R11, R97, 0x18, RZ ;  /* 0x00000018610b7824 */ /* 0x000fc400078e02ff */
        /* <DEDUP_REMOVED lines=33> */
[C---:B------:R-:W-:Y:S01]  /*5330*/  FMUL R86, R69.reuse, R6 ;  /* 0x0000000645567220 */ /* 0x040fe20000400000 */
[C---:B------:R-:W-:Y:S01]  /*5340*/  FMUL R7, R69.reuse, R7 ;  /* 0x0000000745077220 */ /* 0x040fe20000400000 */
[C---:B------:R-:W-:Y:S01]  /*5350*/  FMUL R87, R69.reuse, R8 ;  /* 0x0000000845577220 */ /* 0x040fe20000400000 */
[C---:B------:R-:W-:Y:S01]  /*5360*/  FMUL R99, R69.reuse, R30 ;  /* 0x0000001e45637220 */ /* 0x040fe20000400000 */
[----:B------:R-:W-:Y:S01]  /*5370*/  FMUL R16, R69, R31 ;  /* 0x0000001f45107220 */ /* 0x000fe20000400000 */
[----:B------:R-:W-:Y:S01]  /*5380*/  F2FP.BF16.F32.PACK_AB R90, R15, R90 ;  /* 0x0000005a0f5a723e */ /* 0x000fe200000010ff */
[C---:B------:R-:W-:Y:S01]  /*5390*/  FMUL R6, R69.reuse, R9 ;  /* 0x0000000945067220 */ /* 0x040fe20000400000 */
[----:B------:R-:W-:Y:S01]  /*53a0*/  F2FP.BF16.F32.PACK_AB R91, R10, R91 ;  /* 0x0000005b0a5b723e */ /* 0x000fe200000010ff */
[C---:B------:R-:W-:Y:S01]  /*53b0*/  FMUL R8, R69.reuse, R13 ;  /* 0x0000000d45087220 */ /* 0x040fe20000400000 */
[C---:B------:R-:W-:Y:S01]  /*53c0*/  FMUL R94, R69.reuse, R22 ;  /* 0x00000016455e7220 */ /* 0x040fe20000400000 */
[C---:B------:R-:W-:Y:S01]  /*53d0*/  FMUL R23, R69.reuse, R23 ;  /* 0x0000001745177220 */ /* 0x040fe20000400000 */
[C---:B------:R-:W-:Y:S01]  /*53e0*/  FMUL R95, R69.reuse, R24 ;  /* 0x00000018455f7220 */ /* 0x040fe20000400000 */
[----:B------:R-:W-:Y:S01]  /*53f0*/  FMUL R14, R69, R25 ;  /* 0x00000019450e7220 */ /* 0x000fe20000400000 */
[----:B------:R-:W-:Y:S01]  /*5400*/  F2FP.BF16.F32.PACK_AB R85, R4, R85 ;  /* 0x000000550455723e */ /* 0x000fe200000010ff */
[----:B------:R-:W-:Y:S01]  /*5410*/  IMAD R15, R97, 0x6, RZ ;  /* 0x00000006610f7824 */ /* 0x000fe200078e02ff */
[----:B------:R-:W-:Y:S01]  /*5420*/  IADD3 R10, P2, PT, R5, R2, RZ ;  /* 0x00000002050a7210 */ /* 0x000fe20007f5e0ff */
[----:B------:R-:W-:Y:S01]  /*5430*/  @!P5 FMUL R28, R28, 16777216 ;  /* 0x4b8000001c1cd820 */ /* 0x000fe20000400000 */
[----:B------:R-:W-:Y:S01]  /*5440*/  @!P5 FMUL R29, R29, 16777216 ;  /* 0x4b8000001d1dd820 */ /* 0x000fe20000400000 */
[----:B------:R-:W-:Y:S01]  /*5450*/  @!P5 FMUL R32, R32, 16777216 ;  /* 0x4b8000002020d820 */ /* 0x000fe20000400000 */
[----:B------:R-:W-:Y:S01]  /*5460*/  @!P5 FMUL R33, R33, 16777216 ;  /* 0x4b8000002121d820 */ /* 0x000fe20000400000 */
[----:B------:R-:W-:Y:S01]  /*5470*/  @!P5 FMUL R46, R46, 16777216 ;  /* 0x4b8000002e2ed820 */ /* 0x000fe20000400000 */
[----:B------:R-:W-:Y:S01]  /*5480*/  @!P5 FMUL R47, R47, 16777216 ;  /* 0x4b8000002f2fd820 */ /* 0x000fe20000400000 */
[----:B------:R-:W-:Y:S01]  /*5490*/  FMUL R92, R69, R18 ;  /* 0x00000012455c7220 */ /* 0x000fe20000400000 */
[----:B------:R-:W-:Y:S01]  /*54a0*/  IMAD R13, R97, 0xc, RZ ;  /* 0x0000000c610d7824 */ /* 0x000fe200078e02ff */
[----:B------:R-:W-:Y:S01]  /*54b0*/  IADD3 R4, P6, PT, R181, R2, RZ ;  /* 0x00000002b5047210 */ /* 0x000fe20007fde0ff */
[C---:B------:R-:W-:Y:S01]  /*54c0*/  FMUL R101, R69.reuse, R34 ;  /* 0x0000002245657220 */ /* 0x040fe20000400000 */
[----:B------:R-:W-:Y:S01]  /*54d0*/  FMUL R18, R69, R35 ;  /* 0x0000002345127220 */ /* 0x000fe20000400000 */
[----:B------:R-:W-:Y:S01]  /*54e0*/  F2FP.BF16.F32.PACK_AB R93, R12, R93 ;  /* 0x0000005d0c5d723e */ /* 0x000fe200000010ff */
[----:B------:R-:W-:Y:S01]  /*54f0*/  IMAD R17, R97, 0x48, RZ ;  /* 0x0000004861117824 */ /* 0x000fe200078e02ff */
[----:B------:R-:W-:Y:S01]  /*5500*/  IADD3 R12, P4, PT, R11, R2, RZ ;  /* 0x000000020b0c7210 */ /* 0x000fe20007f9e0ff */
[----:B------:R-:W-:Y:S01]  /*5510*/  @!P5 FMUL R38, R38, 16777216 ;  /* 0x4b8000002626d820 */ /* 0x000fe20000400000 */
[----:B------:R-:W-:Y:S01]  /*5520*/  @!P5 FMUL R39, R39, 16777216 ;  /* 0x4b8000002727d820 */ /* 0x000fe20000400000 */
[----:B------:R-:W-:Y:S01]  /*5530*/  F2FP.BF16.F32.PACK_AB R86, R7, R86 ;  /* 0x000000560756723e */ /* 0x000fe200000010ff */
[----:B------:R-:W-:Y:S01]  /*5540*/  @!P5 FMUL R19, R19, 16777216 ;  /* 0x4b8000001313d820 */ /* 0x000fe20000400000 */
[----:B------:R-:W-:Y:S01]  /*5550*/  F2FP.BF16.F32.PACK_AB R99, R16, R99 ;  /* 0x000000631063723e */ /* 0x000fe200000010ff */
[----:B------:R-:W-:Y:S01]  /*5560*/  @!P5 FMUL R26, R26, 16777216 ;  /* 0x4b8000001a1ad820 */ /* 0x000fe20000400000 */
[----:B------:R-:W-:Y:S01]  /*5570*/  LEA.HI.X.SX32 R11, R11, R3, 0x1, P2 ;  /* 0x000000030b0b7211 */ /* 0x000fe200010f0eff */
[----:B------:R-:W-:Y:S01]  /*5580*/  @!P5 FMUL R27, R27, 16777216 ;  /* 0x4b8000001b1bd820 */ /* 0x000fe20000400000 */
        /* <DEDUP_REMOVED lines=28> */
[C---:B------:R-:W-:Y:S01]  /*5750*/  FMUL R98, R69.reuse, R28 ;  /* 0x0000001c45627220 */ /* 0x040fe20000400000 */
[C---:B------:R-:W-:Y:S01]  /*5760*/  FMUL R29, R69.reuse, R29 ;  /* 0x0000001d451d7220 */ /* 0x040fe20000400000 */
[C---:B------:R-:W-:Y:S01]  /*5770*/  FMUL R100, R69.reuse, R32 ;  /* 0x0000002045647220 */ /* 0x040fe20000400000 */
[C---:B------:R-:W-:Y:S01]  /*5780*/  FMUL R33, R69.reuse, R33 ;  /* 0x0000002145217220 */ /* 0x040fe20000400000 */
[C---:B------:R-:W-:Y:S01]  /*5790*/  FMUL R109, R69.reuse, R46 ;  /* 0x0000002e456d7220 */ /* 0x040fe20000400000 */
[----:B------:R-:W-:Y:S01]  /*57a0*/  FMUL R24, R69, R47 ;  /* 0x0000002f45187220 */ /* 0x000fe20000400000 */
[----:B------:R-:W-:Y:S01]  /*57b0*/  F2FP.BF16.F32.PACK_AB R87, R6, R87 ;  /* 0x000000570657723e */ /* 0x000fe200000010ff */
[----:B------:R-:W-:Y:S01]  /*57c0*/  IMAD R25, R97, 0x28, RZ ;  /* 0x0000002861197824 */ /* 0x000fe200078e02ff */
[----:B------:R-:W-:Y:S01]  /*57d0*/  F2FP.BF16.F32.PACK_AB R94, R23, R94 ;  /* 0x0000005e175e723e */ /* 0x000fe200000010ff */
[----:B------:R-:W-:Y:S01]  /*57e0*/  IMAD R23, R97, 0xa, RZ ;  /* 0x0000000a61177824 */ /* 0x000fe200078e02ff */
[----:B------:R-:W-:Y:S01]  /*57f0*/  F2FP.BF16.F32.PACK_AB R95, R14, R95 ;  /* 0x0000005f0e5f723e */ /* 0x000fe200000010ff */
[----:B------:R-:W-:Y:S01]  /*5800*/  FMUL R103, R69, R38 ;  /* 0x0000002645677220 */ /* 0x000fe20000400000 */
[----:B------:R-:W-:Y:S01]  /*5810*/  LEA R7, R97, R97, 0x1 ;  /* 0x0000006161077211 */ /* 0x000fe200078e08ff */
[----:B------:R-:W-:Y:S01]  /*5820*/  FMUL R20, R69, R39 ;  /* 0x0000002745147220 */ /* 0x000fe20000400000 */
[----:B------:R-:W-:Y:S01]  /*5830*/  LEA.HI.X.SX32 R5, R5, R3, 0x1, P6 ;  /* 0x0000000305057211 */ /* 0x000fe200030f0eff */
[----:B------:R-:W-:Y:S01]  /*5840*/  FMUL R105, R69, R42 ;  /* 0x0000002a45697220 */ /* 0x000fe20000400000 */
[-C--:B------:R-:W-:Y:S01]  /*5850*/  IADD3 R16, P2, PT, R15, R2.reuse, RZ ;  /* 0x000000020f107210 */ /* 0x080fe20007f5e0ff */
[----:B------:R-:W-:Y:S01]  /*5860*/  FMUL R22, R69, R43 ;  /* 0x0000002b45167220 */ /* 0x000fe20000400000 */
[----:B------:R-:W-:Y:S01]  /*5870*/  IADD3 R6, P5, PT, R165, R2, RZ ;  /* 0x00000002a5067210 */ /* 0x000fe20007fbe0ff */
[----:B------:R-:W-:Y:S01]  /*5880*/  FMUL R121, R69, R56 ;  /* 0x0000003845797220 */ /* 0x000fe20000400000 */
[-C--:B------:R-:W-:Y:S01]  /*5890*/  IADD3 R14, P6, PT, R13, R2.reuse, RZ ;  /* 0x000000020d0e7210 */ /* 0x080fe20007fde0ff */
[----:B------:R-:W-:Y:S01]  /*58a0*/  FMUL R30, R69, R57 ;  /* 0x00000039451e7220 */ /* 0x000fe20000400000 */
[----:B------:R-:W-:Y:S01]  /*58b0*/  F2FP.BF16.F32.PACK_AB R101, R18, R101 ;  /* 0x000000651265723e */ /* 0x000fe200000010ff */
[----:B------:R-:W-:Y:S01]  /*58c0*/  IMAD R21, R97, 0x14, RZ ;  /* 0x0000001461157824 */ /* 0x000fe200078e02ff */
[----:B------:R-:W-:Y:S01]  /*58d0*/  LEA.HI.X.SX32 R13, R13, R3, 0x1, P4 ;  /* 0x000000030d0d7211 */ /* 0x000fe200020f0eff */
[----:B------:R-:W-:Y:S01]  /*58e0*/  FMUL R19, R69, R19 ;  /* 0x0000001345137220 */ /* 0x000fe20000400000 */
[----:B------:R-:W-:Y:S01]  /*58f0*/  IADD3 R18, P4, PT, R17, R2, RZ ;  /* 0x0000000211127210 */ /* 0x000fe20007f9e0ff */
[----:B------:R-:W-:Y:S01]  /*5900*/  FMUL R102, R69, R36 ;  /* 0x0000002445667220 */ /* 0x000fe20000400000 */
[----:B------:R-:W-:Y:S01]  /*5910*/  LEA.HI.X.SX32 R17, R7, R3, 0x1, P2 ;  /* 0x0000000307117211 */ /* 0x000fe200010f0eff */
[----:B------:R-:W-:Y:S01]  /*5920*/  FMUL R37, R69, R37 ;  /* 0x0000002545257220 */ /* 0x000fe20000400000 */
[----:B------:R-:W-:Y:S01]  /*5930*/  F2FP.BF16.F32.PACK_AB R98, R29, R98 ;  /* 0x000000621d62723e */ /* 0x000fe200000010ff */
[----:B------:R-:W-:Y:S01]  /*5940*/  FMUL R125, R69, R60 ;  /* 0x0000003c457d7220 */ /* 0x000fe20000400000 */
[----:B------:R-:W-:Y:S01]  /*5950*/  F2FP.BF16.F32.PACK_AB R100, R33, R100 ;  /* 0x000000642164723e */ /* 0x000fe200000010ff */
[----:B------:R-:W-:Y:S01]  /*5960*/  FMUL R32, R69, R61 ;  /* 0x0000003d45207220 */ /* 0x000fe20000400000 */
[----:B------:R-:W-:Y:S01]  /*5970*/  F2FP.BF16.F32.PACK_AB R109, R24, R109 ;  /* 0x0000006d186d723e */ /* 0x000fe200000010ff */
[----:B------:R-:W-:Y:S01]  /*5980*/  IMAD R33, R97, 0x38, RZ ;  /* 0x0000003861217824 */ /* 0x000fe200078e02ff */
[----:B------:R-:W-:Y:S01]  /*5990*/  LEA.HI.X.SX32 R7, R25, R3, 0x1, P5 ;  /* 0x0000000319077211 */ /* 0x000fe200028f0eff */
[C---:B------:R-:W-:Y:S01]  /*59a0*/  IMAD R29, R97.reuse, 0x1c, RZ ;  /* 0x0000001c611d7824 */ /* 0x040fe200078e02ff */
[----:B------:R-:W-:Y:S01]  /*59b0*/  F2FP.BF16.F32.PACK_AB R89, R8, R89 ;  /* 0x000000590859723e */ /* 0x000fe200000010ff */
[C---:B------:R-:W-:Y:S01]  /*59c0*/  IMAD R31, R97.reuse, 0xe, RZ ;  /* 0x0000000e611f7824 */ /* 0x040fe200078e02ff */
[----:B------:R-:W-:Y:S01]  /*59d0*/  LEA R9, R97, R97, 0x2 ;  /* 0x0000006161097211 */ /* 0x000fe200078e10ff */
[----:B------:R-:W-:Y:S01]  /*59e0*/  FMUL R117, R69, R54 ;  /* 0x0000003645757220 */ /* 0x000fe20000400000 */
[-C--:B------:R-:W-:Y:S01]  /*59f0*/  IADD3 R24, P5, PT, R23, R2.reuse, RZ ;  /* 0x0000000217187210 */ /* 0x080fe20007fbe0ff */
[----:B------:R-:W-:Y:S01]  /*5a00*/  FMUL R28, R69, R55 ;  /* 0x00000037451c7220 */ /* 0x000fe20000400000 */
[----:B------:R-:W-:Y:S01]  /*5a10*/  IADD3 R8, P3, PT, R197, R2, RZ ;  /* 0x00000002c5087210 */ /* 0x000fe20007f7e0ff */
[C---:B------:R-:W-:Y:S01]  /*5a20*/  FMUL R108, R69.reuse, R44 ;  /* 0x0000002c456c7220 */ /* 0x040fe20000400000 */
[----:B------:R-:W-:Y:S01]  /*5a30*/  F2FP.BF16.F32.PACK_AB R103, R20, R103 ;  /* 0x000000671467723e */ /* 0x000fe200000010ff */
[----:B------:R-:W-:Y:S01]  /*5a40*/  FMUL R45, R69, R45 ;  /* 0x0000002d452d7220 */ /* 0x000fe20000400000 */
[----:B------:R-:W-:Y:S01]  /*5a50*/  LEA.HI.X.SX32 R15, R15, R3, 0x1, P6 ;  /* 0x000000030f0f7211 */ /* 0x000fe200030f0eff */
[C---:B------:R-:W-:Y:S01]  /*5a60*/  FMUL R96, R69.reuse, R26 ;  /* 0x0000001a45607220 */ /* 0x040fe20000400000 */
[----:B------:R-:W-:Y:S01]  /*5a70*/  F2FP.BF16.F32.PACK_AB R105, R22, R105 ;  /* 0x000000691669723e */ /* 0x000fe200000010ff */
[----:B------:R-:W-:Y:S01]  /*5a80*/  FMUL R27, R69, R27 ;  /* 0x0000001b451b7220 */ /* 0x000fe20000400000 */
[----:B------:R-:W-:Y:S01]  /*5a90*/  IADD3 R20, P6, PT, R25, R2, RZ ;  /* 0x0000000219147210 */ /* 0x000fe20007fde0ff */
[----:B------:R-:W-:Y:S01]  /*5aa0*/  IMAD R39, R97, 0x24, RZ ;  /* 0x0000002461277824 */ /* 0x000fe200078e02ff */
[----:B------:R-:W-:Y:S01]  /*5ab0*/  F2FP.BF16.F32.PACK_AB R121, R30, R121 ;  /* 0x000000791e79723e */ /* 0x000fe200000010ff */
        /* <DEDUP_REMOVED lines=8> */
[C---:B------:R-:W-:Y:S01]  /*5b40*/  IMAD R37, R97.reuse, 0x12, RZ ;  /* 0x0000001261257824 */ /* 0x040fe200078e02ff */
[----:B------:R-:W-:Y:S01]  /*5b50*/  F2FP.BF16.F32.PACK_AB R125, R32, R125 ;  /* 0x0000007d207d723e */ /* 0x000fe200000010ff */
[----:B------:R-:W-:Y:S01]  /*5b60*/  IMAD R43, R97, 0x16, RZ ;  /* 0x00000016612b7824 */ /* 0x000fe200078e02ff */
[----:B------:R-:W-:Y:S01]  /*5b70*/  IADD3 R30, P5, PT, R29, R2, RZ ;  /* 0x000000021d1e7210 */ /* 0x000fe20007fbe0ff */
[----:B------:R-:W-:Y:S01]  /*5b80*/  FMUL R104, R69, R40 ;  /* 0x0000002845687220 */ /* 0x000fe20000400000 */
[----:B------:R-:W-:Y:S01]  /*5b90*/  LEA.HI.X.SX32 R9, R33, R3, 0x1, P3 ;  /* 0x0000000321097211 */ /* 0x000fe200018f0eff */
[----:B------:R-:W-:Y:S01]  /*5ba0*/  FMUL R41, R69, R41 ;  /* 0x0000002945297220 */ /* 0x000fe20000400000 */
[----:B------:R-:W-:Y:S01]  /*5bb0*/  LEA R19, R97, -R97, 0x3 ;  /* 0x8000006161137211 */ /* 0x000fe200078e18ff */
[----:B------:R-:W-:Y:S01]  /*5bc0*/  FMUL R127, R69, R62 ;  /* 0x0000003e457f7220 */ /* 0x000fe20000400000 */
[----:B------:R-:W-:Y:S01]  /*5bd0*/  IADD3 R32, P3, PT, R31, R2, RZ ;  /* 0x000000021f207210 */ /* 0x000fe20007f7e0ff */
[----:B------:R-:W-:Y:S01]  /*5be0*/  FMUL R34, R69, R63 ;  /* 0x0000003f45227220 */ /* 0x000fe20000400000 */
[----:B------:R-:W-:Y:S01]  /*5bf0*/  F2FP.BF16.F32.PACK_AB R117, R28, R117 ;  /* 0x000000751c75723e */ /* 0x000fe200000010ff */
[----:B------:R-:W-:Y:S01]  /*5c00*/  IMAD R35, R97, 0xb, RZ ;  /* 0x0000000b61237824 */ /* 0x000fe200078e02ff */
[-C--:B------:R-:W-:Y:S01]  /*5c10*/  LEA.HI.X.SX32 R23, R23, R3.reuse, 0x1, P2 ;  /* 0x0000000317177211 */ /* 0x080fe200010f0eff */
[----:B------:R-:W-:Y:S01]  /*5c20*/  IMAD R51, R97, 0x34, RZ ;  /* 0x0000003461337824 */ /* 0x000fe200078e02ff */
[----:B------:R-:W-:Y:S01]  /*5c30*/  F2FP.BF16.F32.PACK_AB R108, R45, R108 ;  /* 0x0000006c2d6c723e */ /* 0x000fe200000010ff */
[----:B------:R-:W-:Y:S01]  /*5c40*/  IMAD R45, R97, 0x2c, RZ ;  /* 0x0000002c612d7824 */ /* 0x000fe200078e02ff */
[----:B------:R-:W-:Y:S01]  /*5c50*/  IADD3 R28, P2, PT, R33, R2, RZ ;  /* 0x00000002211c7210 */ /* 0x000fe20007f5e0ff */
[----:B------:R-:W-:Y:S01]  /*5c60*/  IMAD R57, R97, 0x3c, RZ ;  /* 0x0000003c61397824 */ /* 0x000fe200078e02ff */
[----:B------:R-:W-:Y:S01]  /*5c70*/  LEA.HI.X.SX32 R31, R31, R3, 0x1, P5 ;  /* 0x000000031f1f7211 */ /* 0x000fe200028f0eff */
[----:B------:R-:W-:Y:S01]  /*5c80*/  FMUL R124, R69, R64 ;  /* 0x00000040457c7220 */ /* 0x000fe20000400000 */
[----:B------:R-:W-:Y:S01]  /*5c90*/  F2FP.BF16.F32.PACK_AB R96, R27, R96 ;  /* 0x000000601b60723e */ /* 0x000fe200000010ff */
[----:B------:R-:W-:Y:S01]  /*5ca0*/  FMUL R65, R69, R65 ;  /* 0x0000004145417220 */ /* 0x000fe20000400000 */
[----:B------:R-:W-:Y:S01]  /*5cb0*/  IADD3 R36, P5, PT, R39, R2, RZ ;  /* 0x0000000227247210 */ /* 0x000fe20007fbe0ff */
[----:B------:R-:W-:Y:S01]  /*5cc0*/  IMAD R55, R97, 0x1e, RZ ;  /* 0x0000001e61377824 */ /* 0x000fe200078e02ff */
[----:B------:R-:W-:Y:S01]  /*5cd0*/  LEA.HI.X.SX32 R33, R19, R3, 0x1, P3 ;  /* 0x0000000313217211 */ /* 0x000fe200018f0eff */
[----:B------:R-:W-:Y:S01]  /*5ce0*/  FMUL R116, R69, R52 ;  /* 0x0000003445747220 */ /* 0x000fe20000400000 */
[----:B------:R-:W-:Y:S01]  /*5cf0*/  LEA R27, R97, R97, 0x3 ;  /* 0x00000061611b7211 */ /* 0x000fe200078e18ff */
[----:B------:R-:W-:Y:S01]  /*5d00*/  FMUL R53, R69, R53 ;  /* 0x0000003545357220 */ /* 0x000fe20000400000 */
[----:B------:R-:W-:Y:S01]  /*5d10*/  IADD3 R38, P3, PT, R37, R2, RZ ;  /* 0x0000000225267210 */ /* 0x000fe20007f7e0ff */
[C---:B------:R-:W-:Y:S01]  /*5d20*/  FMUL R120, R69.reuse, R58 ;  /* 0x0000003a45787220 */ /* 0x040fe20000400000 */
[----:B------:R-:W-:Y:S01]  /*5d30*/  F2FP.BF16.F32.PACK_AB R113, R26, R113 ;  /* 0x000000711a71723e */ /* 0x000fe200000010ff */
[----:B------:R-:W-:Y:S01]  /*5d40*/  FMUL R59, R69, R59 ;  /* 0x0000003b453b7220 */ /* 0x000fe20000400000 */
[-C--:B------:R-:W-:Y:S01]  /*5d50*/  LEA.HI.X.SX32 R21, R21, R3.reuse, 0x1, P6 ;  /* 0x0000000315157211 */ /* 0x080fe200030f0eff */
[----:B------:R-:W-:Y:S01]  /*5d60*/  IMAD R61, R97, 0x22, RZ ;  /* 0x00000022613d7824 */ /* 0x000fe200078e02ff */
[-C--:B------:R-:W-:Y:S01]  /*5d70*/  LEA.HI.X.SX32 R19, R39, R3.reuse, 0x1, P4 ;  /* 0x0000000327137211 */ /* 0x080fe200020f0eff */
[----:B------:R-:W-:Y:S01]  /*5d80*/  FMUL R126, R69, R66 ;  /* 0x00000042457e7220 */ /* 0x000fe20000400000 */
[----:B------:R-:W-:Y:S01]  /*5d90*/  LEA.HI.X.SX32 R37, R37, R3, 0x1, P5 ;  /* 0x0000000325257211 */ /* 0x000fe200028f0eff */
[----:B------:R-:W-:Y:S01]  /*5da0*/  FMUL R67, R69, R67 ;  /* 0x0000004345437220 */ /* 0x000fe20000400000 */
[----:B------:R-:W-:Y:S01]  /*5db0*/  F2FP.BF16.F32.PACK_AB R112, R49, R112 ;  /* 0x000000703170723e */ /* 0x000fe200000010ff */
[----:B------:R-:W-:Y:S01]  /*5dc0*/  IMAD R49, R97, 0x1a, RZ ;  /* 0x0000001a61317824 */ /* 0x000fe200078e02ff */
[-C--:B------:R-:W-:Y:S01]  /*5dd0*/  IADD3 R26, P6, PT, R173, R2.reuse, RZ ;  /* 0x00000002ad1a7210 */ /* 0x080fe20007fde0ff */
[----:B------:R-:W-:Y:S01]  /*5de0*/  IMAD R69, R97, 0x2a, RZ ;  /* 0x0000002a61457824 */ /* 0x000fe200078e02ff */
[-C--:B------:R-:W-:Y:S01]  /*5df0*/  IADD3 R42, P5, PT, R45, R2.reuse, RZ ;  /* 0x000000022d2a7210 */ /* 0x080fe20007fbe0ff */
[----:B------:R-:W-:Y:S01]  /*5e00*/  IMAD R63, R97, 0x15, RZ ;  /* 0x00000015613f7824 */ /* 0x000fe200078e02ff */
[----:B------:R-:W-:Y:S01]  /*5e10*/  LEA.HI.X.SX32 R39, R27, R3, 0x1, P3 ;  /* 0x000000031b277211 */ /* 0x000fe200018f0eff */
[----:B------:R-:W-:Y:S01]  /*5e20*/  IMAD R77, R97, 0x32, RZ ;  /* 0x00000032614d7824 */ /* 0x000fe200078e02ff */
[----:B------:R-:W-:Y:S01]  /*5e30*/  IADD3 R44, P3, PT, R43, R2, RZ ;  /* 0x000000022b2c7210 */ /* 0x000fe20007f7e0ff */
[----:B------:R-:W-:Y:S01]  /*5e40*/  IMAD R193, R97, 0x6c, RZ ;  /* 0x0000006c61c17824 */ /* 0x000fe200078e02ff */
[----:B------:R-:W-:Y:S01]  /*5e50*/  F2FP.BF16.F32.PACK_AB R104, R41, R104 ;  /* 0x000000682968723e */ /* 0x000fe200000010ff */
[C---:B------:R-:W-:Y:S01]  /*5e60*/  IMAD R41, R97.reuse, 0xd, RZ ;  /* 0x0000000d61297824 */ /* 0x040fe200078e02ff */
[----:B------:R-:W-:Y:S01]  /*5e70*/  F2FP.BF16.F32.PACK_AB R127, R34, R127 ;  /* 0x0000007f227f723e */ /* 0x000fe200000010ff */
[----:B------:R-:W-:Y:S01]  /*5e80*/  IMAD R81, R97, 0x36, RZ ;  /* 0x0000003661517824 */ /* 0x000fe200078e02ff */
[-C--:B------:R-:W-:Y:S01]  /*5e90*/  LEA.HI.X.SX32 R29, R29, R3.reuse, 0x1, P2 ;  /* 0x000000031d1d7211 */ /* 0x080fe200010f0eff */
        /* <DEDUP_REMOVED lines=19> */
[----:B------:R-:W-:Y:S01]  /*5fd0*/  IADD3 R54, P5, PT, R57, R2, RZ ;  /* 0x0000000239367210 */ /* 0x000fe20007fbe0ff */
[----:B------:R-:W-:Y:S01]  /*5fe0*/  IMAD R163, R97, 0x4e, RZ ;  /* 0x0000004e61a37824 */ /* 0x000fe200078e02ff */
[----:B------:R-:W-:Y:S01]  /*5ff0*/  LEA.HI.X.SX32 R51, R41, R3, 0x1, P3 ;  /* 0x0000000329337211 */ /* 0x000fe200018f0eff */
[----:B------:R-:W-:Y:S01]  /*6000*/  IMAD R167, R97, 0x52, RZ ;  /* 0x0000005261a77824 */ /* 0x000fe200078e02ff */
[----:B------:R-:W-:Y:S01]  /*6010*/  F2FP.BF16.F32.PACK_AB R124, R65, R124 ;  /* 0x0000007c417c723e */ /* 0x000fe200000010ff */
[C---:B------:R-:W-:Y:S01]  /*6020*/  IMAD R65, R97.reuse, 0x26, RZ ;  /* 0x0000002661417824 */ /* 0x040fe200078e02ff */
[C---:B------:R-:W-:Y:S01]  /*6030*/  LEA R47, R97.reuse, -R97, 0x4 ;  /* 0x80000061612f7211 */ /* 0x040fe200078e20ff */
[----:B------:R-:W-:Y:S01]  /*6040*/  IMAD R119, R97, 0x23, RZ ;  /* 0x0000002361777824 */ /* 0x000fe200078e02ff */
[-C--:B------:R-:W-:Y:S01]  /*6050*/  IADD3 R56, P3, PT, R55, R2.reuse, RZ ;  /* 0x0000000237387210 */ /* 0x080fe20007f7e0ff */
[----:B------:R-:W-:Y:S01]  /*6060*/  IMAD R171, R97, 0x56, RZ ;  /* 0x0000005661ab7824 */ /* 0x000fe200078e02ff */
[----:B------:R-:W-:Y:S01]  /*6070*/  IADD3 R46, P6, PT, R155, R2, RZ ;  /* 0x000000029b2e7210 */ /* 0x000fe20007fde0ff */
[----:B------:R-:W-:Y:S01]  /*6080*/  IMAD R123, R97, 0x25, RZ ;  /* 0x00000025617b7824 */ /* 0x000fe200078e02ff */
[----:B------:R-:W-:Y:S01]  /*6090*/  F2FP.BF16.F32.PACK_AB R116, R53, R116 ;  /* 0x000000743574723e */ /* 0x000fe200000010ff */
[----:B------:R-:W-:Y:S01]  /*60a0*/  IMAD R175, R97, 0x5a, RZ ;  /* 0x0000005a61af7824 */ /* 0x000fe200078e02ff */
[-C--:B------:R-:W-:Y:S01]  /*60b0*/  LEA.HI.X.SX32 R41, R57, R3.reuse, 0x1, P4 ;  /* 0x0000000339297211 */ /* 0x080fe200020f0eff */
[----:B------:R-:W-:Y:S01]  /*60c0*/  IMAD R129, R97, 0x27, RZ ;  /* 0x0000002761817824 */ /* 0x000fe200078e02ff */
[----:B------:R-:W-:Y:S01]  /*60d0*/  LEA.HI.X.SX32 R55, R55, R3, 0x1, P5 ;  /* 0x0000000337377211 */ /* 0x000fe200028f0eff */
[----:B------:R-:W-:Y:S01]  /*60e0*/  IMAD R179, R97, 0x5e, RZ ;  /* 0x0000005e61b37824 */ /* 0x000fe200078e02ff */
[----:B------:R-:W-:Y:S01]  /*60f0*/  F2FP.BF16.F32.PACK_AB R120, R59, R120 ;  /* 0x000000783b78723e */ /* 0x000fe200000010ff */
[C---:B------:R-:W-:Y:S01]  /*6100*/  IMAD R59, R97.reuse, 0x13, RZ ;  /* 0x00000013613b7824 */ /* 0x040fe200078e02ff */
[C---:B------:R-:W-:Y:S01]  /*6110*/  LEA R53, R97.reuse, R97, 0x4 ;  /* 0x0000006161357211 */ /* 0x040fe200078e20ff */
        /* <DEDUP_REMOVED lines=9> */
[-C--:B------:R-:W-:Y:S01]  /*61b0*/  IADD3 R64, P6, PT, R65, R2.reuse, RZ ;  /* 0x0000000241407210 */ /* 0x080fe20007fde0ff */
[----:B------:R-:W-:Y:S01]  /*61c0*/  IMAD R137, R97, 0x2f, RZ ;  /* 0x0000002f61897824 */ /* 0x000fe200078e02ff */
[----:B------:R-:W-:Y:S01]  /*61d0*/  IADD3 R58, P4, PT, R169, R2, RZ ;  /* 0x00000002a93a7210 */ /* 0x000fe20007f9e0ff */
[----:B------:R-:W-:Y:S01]  /*61e0*/  IMAD R191, R97, 0x6a, RZ ;  /* 0x0000006a61bf7824 */ /* 0x000fe200078e02ff */
[-C--:B------:R-:W-:Y:S01]  /*61f0*/  LEA.HI.X.SX32 R61, R53, R3.reuse, 0x1, P5 ;  /* 0x00000003353d7211 */ /* 0x080fe200028f0eff */
[----:B------:R-:W-:Y:S01]  /*6200*/  IMAD R139, R97, 0x31, RZ ;  /* 0x00000031618b7824 */ /* 0x000fe200078e02ff */
[-C--:B------:R-:W-:Y:S01]  /*6210*/  LEA.HI.X.SX32 R53, R65, R3.reuse, 0x1, P2 ;  /* 0x0000000341357211 */ /* 0x080fe200010f0eff */
[----:B------:R-:W-:Y:S01]  /*6220*/  IMAD R195, R97, 0x6e, RZ ;  /* 0x0000006e61c37824 */ /* 0x000fe200078e02ff */
[----:B------:R-:W-:Y:S01]  /*6230*/  F2FP.BF16.F32.PACK_AB R126, R67, R126 ;  /* 0x0000007e437e723e */ /* 0x000fe200000010ff */
        /* <DEDUP_REMOVED lines=20> */
[----:B------:R0:W-:Y:S01]  /*6380*/  STG.E.U16 desc[UR34][R2.64], R85 ;  /* 0x0000005502007986 */ /* 0x0001e2000c101522 */
[----:B------:R-:W-:Y:S01]  /*6390*/  IADD3 R70, P6, PT, R193, R2, RZ ;  /* 0x00000002c1467210 */ /* 0x000fe20007fde0ff */
[----:B-1----:R-:W-:Y:S01]  /*63a0*/  UIMAD UR4, UR24, UR4, URZ ;  /* 0x00000004180472a4 */ /* 0x002fe2000f8e02ff */
[----:B------:R-:W-:-:S02]  /*63b0*/  LEA.HI.X.SX32 R67, R77, R3, 0x1, P5 ;  /* 0x000000034d437211 */ /* 0x000fc400028f0eff */
[-C--:B------:R-:W-:Y:S01]  /*63c0*/  IADD3 R80, P5, PT, R81, R2.reuse, RZ ;  /* 0x0000000251507210 */ /* 0x080fe20007fbe0ff */
[----:B------:R-:W-:Y:S01]  /*63d0*/  USHF.L.U32 UR6, UR4, 0x2, URZ ;  /* 0x0000000204067899 */ /* 0x000fe200080006ff */
[-C--:B------:R-:W-:Y:S01]  /*63e0*/  IADD3 R74, P2, PT, R201, R2.reuse, RZ ;  /* 0x00000002c94a7210 */ /* 0x080fe20007f5e0ff */
[----:B------:R-:W-:Y:S01]  /*63f0*/  UIMAD.WIDE UR4, UR4, 0x4, URZ ;  /* 0x00000004040478a5 */ /* 0x000fe2000f8e02ff */
[-C--:B------:R-:W-:Y:S02]  /*6400*/  LEA.HI.X.SX32 R77, R71, R3.reuse, 0x1, P3 ;  /* 0x00000003474d7211 */ /* 0x080fe400018f0eff */
[-C--:B------:R-:W-:Y:S02]  /*6410*/  LEA.HI.X.SX32 R71, R81, R3.reuse, 0x1, P6 ;  /* 0x0000000351477211 */ /* 0x080fe400030f0eff */
[----:B------:R-:W-:Y:S02]  /*6420*/  IADD3 R106, P6, PT, R107, R2, RZ ;  /* 0x000000026b6a7210 */ /* 0x000fe40007fde0ff */
[----:B------:R-:W-:-:S02]  /*6430*/  LEA.HI.X.SX32 R81, R75, R3, 0x1, P5 ;  /* 0x000000034b517211 */ /* 0x000fc400028f0eff */
[-C--:B------:R-:W-:Y:S02]  /*6440*/  IADD3 R78, P4, PT, R209, R2.reuse, RZ ;  /* 0x00000002d14e7210 */ /* 0x080fe40007f9e0ff */
[-C--:B------:R-:W-:Y:S02]  /*6450*/  LEA.HI.X.SX32 R75, R107, R3.reuse, 0x1, P2 ;  /* 0x000000036b4b7211 */ /* 0x080fe400010f0eff */
[-C--:B------:R-:W-:Y:S02]  /*6460*/  IADD3 R114, P2, PT, R115, R2.reuse, RZ ;  /* 0x0000000273727210 */ /* 0x080fe40007f5e0ff */
[-C--:B------:R-:W-:Y:S02]  /*6470*/  IADD3 R82, P3, PT, R153, R2.reuse, RZ ;  /* 0x0000000299527210 */ /* 0x080fe40007f7e0ff */
[----:B------:R-:W-:Y:S02]  /*6480*/  IADD3 R110, P5, PT, R157, R2, RZ ;  /* 0x000000029d6e7210 */ /* 0x000fe40007fbe0ff */
[----:B------:R-:W-:-:S02]  /*6490*/  LEA.HI.X.SX32 R107, R79, R3, 0x1, P6 ;  /* 0x000000034f6b7211 */ /* 0x000fc400030f0eff */
[-C--:B------:R-:W-:Y:S01]  /*64a0*/  IADD3 R118, P6, PT, R159, R2.reuse, RZ ;  /* 0x000000029f767210 */ /* 0x080fe20007fde0ff */
[----:B------:R-:W-:Y:S01]  /*64b0*/  IMAD R159, R97, 0x7e, RZ ;  /* 0x0000007e619f7824 */ /* 0x000fe200078e02ff */
[-C--:B------:R-:W-:Y:S02]  /*64c0*/  LEA.HI.X.SX32 R79, R115, R3.reuse, 0x1, P4 ;  /* 0x00000003734f7211 */ /* 0x080fe400020f0eff */
[-C--:B------:R-:W-:Y:S02]  /*64d0*/  IADD3 R122, P4, PT, R163, R2.reuse, RZ ;  /* 0x00000002a37a7210 */ /* 0x080fe40007f9e0ff */
[-C--:B------:R-:W-:Y:S02]  /*64e0*/  LEA.HI.X.SX32 R115, R83, R3.reuse, 0x1, P2 ;  /* 0x0000000353737211 */ /* 0x080fe400010f0eff */
[----:B------:R-:W-:Y:S02]  /*64f0*/  IADD3 R128, P2, PT, R167, R2, RZ ;  /* 0x00000002a7807210 */ /* 0x000fe40007f5e0ff */
[----:B------:R-:W-:-:S02]  /*6500*/  LEA.HI.X.SX32 R83, R111, R3, 0x1, P3 ;  /* 0x000000036f537211 */ /* 0x000fc400018f0eff */
[-C--:B------:R-:W-:Y:S02]  /*6510*/  IADD3 R130, P3, PT, R171, R2.reuse, RZ ;  /* 0x00000002ab827210 */ /* 0x080fe40007f7e0ff */
        /* <DEDUP_REMOVED lines=9> */
[----:B------:R-:W-:Y:S02]  /*65b0*/  LEA.HI.X.SX32 R133, R135, R3, 0x1, P5 ;  /* 0x0000000387857211 */ /* 0x000fe400028f0eff */
[----:B------:R-:W-:-:S02]  /*65c0*/  IADD3 R140, P3, PT, R191, R2, RZ ;  /* 0x00000002bf8c7210 */ /* 0x000fc40007f7e0ff */
[-C--:B------:R-:W-:Y:S02]  /*65d0*/  LEA.HI.X.SX32 R135, R137, R3.reuse, 0x1, P6 ;  /* 0x0000000389877211 */ /* 0x080fe400030f0eff */
[-C--:B------:R-:W-:Y:S02]  /*65e0*/  IADD3 R142, P5, PT, R195, R2.reuse, RZ ;  /* 0x00000002c38e7210 */ /* 0x080fe40007fbe0ff */
[-C--:B------:R-:W-:Y:S02]  /*65f0*/  LEA.HI.X.SX32 R137, R139, R3.reuse, 0x1, P4 ;  /* 0x000000038b897211 */ /* 0x080fe400020f0eff */
[-C--:B------:R-:W-:Y:S02]  /*6600*/  IADD3 R144, P6, PT, R199, R2.reuse, RZ ;  /* 0x00000002c7907210 */ /* 0x080fe40007fde0ff */
[----:B------:R-:W-:Y:S02]  /*6610*/  LEA.HI.X.SX32 R139, R141, R3, 0x1, P2 ;  /* 0x000000038d8b7211 */ /* 0x000fe400010f0eff */
[----:B------:R-:W-:-:S02]  /*6620*/  IADD3 R146, P2, PT, R207, R2, RZ ;  /* 0x00000002cf927210 */ /* 0x000fc40007f5e0ff */
[-C--:B------:R-:W-:Y:S02]  /*6630*/  LEA.HI.X.SX32 R141, R143, R3.reuse, 0x1, P3 ;  /* 0x000000038f8d7211 */ /* 0x080fe400018f0eff */
[-C--:B------:R-:W-:Y:S02]  /*6640*/  LEA.HI.X.SX32 R143, R145, R3.reuse, 0x1, P5 ;  /* 0x00000003918f7211 */ /* 0x080fe400028f0eff */
[-C--:B------:R-:W-:Y:S02]  /*6650*/  LEA.HI.X.SX32 R145, R147, R3.reuse, 0x1, P6 ;  /* 0x0000000393917211 */ /* 0x080fe400030f0eff */
[----:B------:R-:W-:Y:S02]  /*6660*/  LEA.HI.X.SX32 R147, R151, R3, 0x1, P2 ;  /* 0x0000000397937211 */ /* 0x000fe400010f0eff */
[----:B------:R-:W-:Y:S02]  /*6670*/  SHF.L.U32 R151, R97, 0x1, RZ ;  /* 0x0000000161977819 */ /* 0x000fe400000006ff */
[----:B------:R-:W-:-:S02]  /*6680*/  IADD3 R148, P4, PT, R203, R2, RZ ;  /* 0x00000002cb947210 */ /* 0x000fc40007f9e0ff */
[-C--:B------:R-:W-:Y:S02]  /*6690*/  IADD3 R154, P6, PT, R151, R2.reuse, RZ ;  /* 0x00000002979a7210 */ /* 0x080fe40007fde0ff */
[-C--:B------:R-:W-:Y:S02]  /*66a0*/  LEA R156, P2, R97, R2.reuse, 0x2 ;  /* 0x00000002619c7211 */ /* 0x080fe400078410ff */
[-C--:B------:R-:W-:Y:S02]  /*66b0*/  LEA.HI.X.SX32 R149, R149, R3.reuse, 0x1, P4 ;  /* 0x0000000395957211 */ /* 0x080fe400020f0eff */
[C---:B------:R-:W-:Y:S02]  /*66c0*/  SHF.L.U32 R153, R97.reuse, 0x2, RZ ;  /* 0x0000000261997819 */ /* 0x040fe400000006ff */
[C---:B------:R-:W-:Y:S02]  /*66d0*/  LEA R158, P3, R97.reuse, R2, 0x3 ;  /* 0x00000002619e7211 */ /* 0x040fe400078618ff */
[----:B------:R-:W-:-:S02]  /*66e0*/  LEA.HI.X.SX32 R155, R97, R3, 0x1, P6 ;  /* 0x00000003619b7211 */ /* 0x000fc400030f0eff */
[----:B------:R-:W-:Y:S02]  /*66f0*/  LEA.HI.X.SX32 R157, R151, R3, 0x1, P2 ;  /* 0x00000003979d7211 */ /* 0x000fe400010f0eff */
[C---:B------:R-:W-:Y:S02]  /*6700*/  SHF.L.U32 R161, R97.reuse, 0x3, RZ ;  /* 0x0000000361a17819 */ /* 0x040fe400000006ff */
[C---:B------:R-:W-:Y:S02]  /*6710*/  SHF.L.U32 R163, R97.reuse, 0x4, RZ ;  /* 0x0000000461a37819 */ /* 0x040fe400000006ff */
[C---:B------:R-:W-:Y:S02]  /*6720*/  SHF.L.U32 R165, R97.reuse, 0x5, RZ ;  /* 0x0000000561a57819 */ /* 0x040fe400000006ff */
[C---:B------:R-:W-:Y:S02]  /*6730*/  LEA R167, R97.reuse, -R97, 0x6 ;  /* 0x8000006161a77211 */ /* 0x040fe400078e30ff */
[----:B------:R-:W-:-:S02]  /*6740*/  LEA R160, P4, R97, R2, 0x4 ;  /* 0x0000000261a07211 */ /* 0x000fc400078820ff */
[CC--:B------:R-:W-:Y:S02]  /*6750*/  LEA R162, P5, R97.reuse, R2.reuse, 0x5 ;  /* 0x0000000261a27211 */ /* 0x0c0fe400078a28ff */
[-C--:B------:R-:W-:Y:S02]  /*6760*/  LEA R152, P6, R97, R2.reuse, 0x6 ;  /* 0x0000000261987211 */ /* 0x080fe400078c30ff */
[----:B------:R-:W-:Y:S02]  /*6770*/  IADD3 R150, P2, PT, R159, R2, RZ ;  /* 0x000000029f967210 */ /* 0x000fe40007f5e0ff */
[-C--:B------:R-:W-:Y:S02]  /*6780*/  LEA.HI.X.SX32 R159, R153, R3.reuse, 0x1, P3 ;  /* 0x00000003999f7211 */ /* 0x080fe400018f0eff */
[-C--:B------:R-:W-:Y:S02]  /*6790*/  LEA.HI.X.SX32 R161, R161, R3.reuse, 0x1, P4 ;  /* 0x00000003a1a17211 */ /* 0x080fe400020f0eff */
[----:B------:R-:W-:-:S02]  /*67a0*/  LEA.HI.X.SX32 R163, R163, R3, 0x1, P5 ;  /* 0x00000003a3a37211 */ /* 0x000fc400028f0eff */
[-C--:B------:R-:W-:Y:S02]  /*67b0*/  LEA.HI.X.SX32 R153, R165, R3.reuse, 0x1, P6 ;  /* 0x00000003a5997211 */ /* 0x080fe400030f0eff */
[----:B------:R-:W-:Y:S02]  /*67c0*/  LEA.HI.X.SX32 R151, R167, R3, 0x1, P2 ;  /* 0x00000003a7977211 */ /* 0x000fe400010f0eff */
[----:B0-----:R-:W-:Y:S02]  /*67d0*/  PRMT R3, R85, 0x7632, R3 ;  /* 0x0000763255037816 */ /* 0x001fe40000000003 */
[----:B------:R-:W-:Y:S02]  /*67e0*/  PRMT R97, R86, 0x7632, R97 ;  /* 0x0000763256617816 */ /* 0x000fe40000000061 */
[----:B------:R-:W-:Y:S01]  /*67f0*/  PRMT R2, R88, 0x7632, R2 ;  /* 0x0000763258027816 */ /* 0x000fe20000000002 */
[----:B------:R0:W-:Y:S04]  /*6800*/  STG.E.U16 desc[UR34][R154.64], R3 ;  /* 0x000000039a007986 */ /* 0x0001e8000c101522 */
[----:B------:R-:W-:Y:S04]  /*6810*/  STG.E.U16 desc[UR34][R156.64], R86 ;  /* 0x000000569c007986 */ /* 0x000fe8000c101522 */
[----:B------:R1:W-:Y:S04]  /*6820*/  STG.E.U16 desc[UR34][R16.64], R97 ;  /* 0x0000006110007986 */ /* 0x0003e8000c101522 */
[----:B------:R-:W-:Y:S01]  /*6830*/  STG.E.U16 desc[UR34][R158.64], R87 ;  /* 0x000000579e007986 */ /* 0x000fe2000c101522 */
[----:B0-----:R-:W-:-:S02]  /*6840*/  PRMT R3, R89, 0x7632, R3 ;  /* 0x0000763259037816 */ /* 0x001fc40000000003 */
[----:B-1----:R-:W-:-:S05]  /*6850*/  PRMT R17, R87, 0x7632, R17 ;  /* 0x0000763257117816 */ /* 0x002fca0000000011 */
[----:B------:R0:W-:Y:S04]  /*6860*/  STG.E.U16 desc[UR34][R24.64], R17 ;  /* 0x0000001118007986 */ /* 0x0001e8000c101522 */
[----:B------:R1:W-:Y:S04]  /*6870*/  STG.E.U16 desc[UR34][R14.64], R88 ;  /* 0x000000580e007986 */ /* 0x0003e8000c101522 */
[----:B------:R2:W-:Y:S04]  /*6880*/  STG.E.U16 desc[UR34][R32.64], R2 ;  /* 0x0000000220007986 */ /* 0x0005e8000c101522 */
[----:B------:R-:W-:Y:S01]  /*6890*/  STG.E.U16 desc[UR34][R160.64], R89 ;  /* 0x00000059a0007986 */ /* 0x000fe2000c101522 */
[----:B0-----:R-:W-:-:S02]  /*68a0*/  PRMT R25, R91, 0x7632, R25 ;  /* 0x000076325b197816 */ /* 0x001fc40000000019 */
[----:B-1----:R-:W-:Y:S01]  /*68b0*/  PRMT R15, R90, 0x7632, R15 ;  /* 0x000076325a0f7816 */ /* 0x002fe2000000000f */
[----:B------:R0:W-:Y:S01]  /*68c0*/  STG.E.U16 desc[UR34][R38.64], R3 ;  /* 0x0000000326007986 */ /* 0x0001e2000c101522 */
[----:B--2---:R-:W-:-:S03]  /*68d0*/  PRMT R2, R92, 0x7632, R2 ;  /* 0x000076325c027816 */ /* 0x004fc60000000002 */
[----:B------:R-:W-:Y:S01]  /*68e0*/  STG.E.U16 desc[UR34][R22.64], R90 ;  /* 0x0000005a16007986 */ /* 0x000fe2000c101522 */
[----:B------:R-:W-:-:S03]  /*68f0*/  PRMT R32, R94, 0x7632, R32 ;  /* 0x000076325e207816 */ /* 0x000fc60000000020 */
[----:B------:R-:W-:Y:S04]  /*6900*/  STG.E.U16 desc[UR34][R44.64], R15 ;  /* 0x0000000f2c007986 */ /* 0x000fe8000c101522 */
[----:B------:R1:W-:Y:S01]  /*6910*/  STG.E.U16 desc[UR34][R12.64], R91 ;  /* 0x0000005b0c007986 */ /* 0x0003e2000c101522 */
[----:B0-----:R-:W-:Y:S02]  /*6920*/  PRMT R3, R93, 0x7632, R3 ;  /* 0x000076325d037816 */ /* 0x001fe40000000003 */
[----:B------:R-:W-:Y:S01]  /*6930*/  PRMT R38, R98, 0x7632, R38 ;  /* 0x0000763262267816 */ /* 0x000fe20000000026 */
[----:B------:R-:W-:Y:S04]  /*6940*/  STG.E.U16 desc[UR34][R50.64], R25 ;  /* 0x0000001932007986 */ /* 0x000fe8000c101522 */
[----:B------:R-:W-:Y:S04]  /*6950*/  STG.E.U16 desc[UR34][R30.64], R92 ;  /* 0x0000005c1e007986 */ /* 0x000fe8000c101522 */
[----:B------:R0:W-:Y:S01]  /*6960*/  STG.E.U16 desc[UR34][R56.64], R2 ;  /* 0x0000000238007986 */ /* 0x0001e2000c101522 */
[----:B-1----:R-:W-:-:S03]  /*6970*/  PRMT R12, R95, 0x7632, R12 ;  /* 0x000076325f0c7816 */ /* 0x002fc6000000000c */
[----:B------:R-:W-:Y:S04]  /*6980*/  STG.E.U16 desc[UR34][R162.64], R93 ;  /* 0x0000005da2007986 */ /* 0x000fe8000c101522 */
[----:B------:R1:W-:Y:S04]  /*6990*/  STG.E.U16 desc[UR34][R60.64], R3 ;  /* 0x000000033c007986 */ /* 0x0003e8000c101522 */
[----:B------:R-:W-:Y:S01]  /*69a0*/  STG.E.U16 desc[UR34][R36.64], R94 ;  /* 0x0000005e24007986 */ /* 0x000fe2000c101522 */
[----:B0-----:R-:W-:Y:S02]  /*69b0*/  PRMT R2, R96, 0x7632, R2 ;  /* 0x0000763260027816 */ /* 0x001fe40000000002 */
[----:B------:R-:W-:Y:S01]  /*69c0*/  PRMT R57, R101, 0x7632, R57 ;  /* 0x0000763265397816 */ /* 0x000fe20000000039 */
[----:B------:R0:W-:Y:S04]  /*69d0*/  STG.E.U16 desc[UR34][R64.64], R32 ;  /* 0x0000002040007986 */ /* 0x0001e8000c101522 */
[----:B------:R-:W-:Y:S01]  /*69e0*/  STG.E.U16 desc[UR34][R20.64], R95 ;  /* 0x0000005f14007986 */ /* 0x000fe2000c101522 */
[----:B-1----:R-:W-:-:S02]  /*69f0*/  PRMT R3, R99, 0x7632, R3 ;  /* 0x0000763263037816 */ /* 0x002fc40000000003 */
[----:B------:R-:W-:Y:S01]  /*6a00*/  PRMT R61, R105, 0x7632, R61 ;  /* 0x00007632693d7816 */ /* 0x000fe2000000003d */
[----:B------:R1:W-:Y:S04]  /*6a10*/  STG.E.U16 desc[UR34][R68.64], R12 ;  /* 0x0000000c44007986 */ /* 0x0003e8000c101522 */
[----:B------:R-:W-:Y:S01]  /*6a20*/  STG.E.U16 desc[UR34][R42.64], R96 ;  /* 0x000000602a007986 */ /* 0x000fe2000c101522 */
[----:B0-----:R-:W-:Y:S02]  /*6a30*/  PRMT R64, R108, 0x7632, R64 ;  /* 0x000076326c407816 */ /* 0x001fe40000000040 */
[----:B------:R-:W-:Y:S01]  /*6a40*/  PRMT R65, R109, 0x7632, R65 ;  /* 0x000076326d417816 */ /* 0x000fe20000000041 */
[----:B------:R0:W-:Y:S04]  /*6a50*/  STG.E.U16 desc[UR34][R72.64], R2 ;  /* 0x0000000248007986 */ /* 0x0001e8000c101522 */
[----:B------:R2:W-:Y:S01]  /*6a60*/  STG.E.U16 desc[UR34][R10.64], R98 ;  /* 0x000000620a007986 */ /* 0x0005e2000c101522 */
[----:B-1----:R-:W-:-:S02]  /*6a70*/  PRMT R68, R116, 0x7632, R68 ;  /* 0x0000763274447816 */ /* 0x002fc40000000044 */
[----:B------:R-:W-:Y:S01]  /*6a80*/  PRMT R69, R117, 0x7632, R69 ;  /* 0x0000763275457816 */ /* 0x000fe20000000045 */
[----:B------:R-:W-:Y:S04]  /*6a90*/  STG.E.U16 desc[UR34][R76.64], R38 ;  /* 0x000000264c007986 */ /* 0x000fe8000c101522 */
[----:B------:R-:W-:Y:S01]  /*6aa0*/  STG.E.U16 desc[UR34][R48.64], R99 ;  /* 0x0000006330007986 */ /* 0x000fe2000c101522 */
[----:B0-----:R-:W-:Y:S02]  /*6ab0*/  PRMT R2, R102, 0x7632, R2 ;  /* 0x0000763266027816 */ /* 0x001fe40000000002 */
[----:B------:R-:W-:Y:S01]  /*6ac0*/  PRMT R72, R125, 0x7632, R72 ;  /* 0x000076327d487816 */ /* 0x000fe20000000048 */
[----:B------:R0:W-:Y:S01]  /*6ad0*/  STG.E.U16 desc[UR34][R80.64], R3 ;  /* 0x0000000350007986 */ /* 0x0001e2000c101522 */
[----:B--2---:R-:W-:-:S02]  /*6ae0*/  PRMT R11, R100, 0x7632, R11 ;  /* 0x00007632640b7816 */ /* 0x004fc4000000000b */
[----:B------:R-:W-:Y:S01]  /*6af0*/  PRMT R73, R124, 0x7632, R73 ;  /* 0x000076327c497816 */ /* 0x000fe20000000049 */
[----:B------:R-:W-:Y:S04]  /*6b00*/  STG.E.U16 desc[UR34][R28.64], R100 ;  /* 0x000000641c007986 */ /* 0x000fe8000c101522 */
[----:B------:R-:W-:Y:S04]  /*6b10*/  STG.E.U16 desc[UR34][R106.64], R11 ;  /* 0x0000000b6a007986 */ /* 0x000fe8000c101522 */
[----:B------:R1:W-:Y:S01]  /*6b20*/  STG.E.U16 desc[UR34][R54.64], R101 ;  /* 0x0000006536007986 */ /* 0x0003e2000c101522 */
[----:B0-----:R-:W-:-:S03]  /*6b30*/  PRMT R3, R104, 0x7632, R3 ;  /* 0x0000763268037816 */ /* 0x001fc60000000003 */
[----:B------:R-:W-:Y:S04]  /*6b40*/  STG.E.U16 desc[UR34][R114.64], R57 ;  /* 0x0000003972007986 */ /* 0x000fe8000c101522 */
[----:B------:R-:W-:Y:S01]  /*6b50*/  STG.E.U16 desc[UR34][R152.64], R102 ;  /* 0x0000006698007986 */ /* 0x000fe2000c101522 */
[----:B-1----:R-:W-:-:S03]  /*6b60*/  PRMT R55, R103, 0x7632, R55 ;  /* 0x0000763267377816 */ /* 0x002fc60000000037 */
[----:B------:R0:W-:Y:S04]  /*6b70*/  STG.E.U16 desc[UR34][R82.64], R2 ;  /* 0x0000000252007986 */ /* 0x0001e8000c101522 */
[----:B------:R-:W-:Y:S04]  /*6b80*/  STG.E.U16 desc[UR34][R46.64], R103 ;  /* 0x000000672e007986 */ /* 0x000fe8000c101522 */
[----:B------:R-:W-:Y:S04]  /*6b90*/  STG.E.U16 desc[UR34][R110.64], R55 ;  /* 0x000000376e007986 */ /* 0x000fe8000c101522 */
[----:B------:R-:W-:Y:S01]  /*6ba0*/  STG.E.U16 desc[UR34][R18.64], R104 ;  /* 0x0000006812007986 */ /* 0x000fe2000c101522 */
[----:B0-----:R-:W-:-:S03]  /*6bb0*/  PRMT R2, R112, 0x7632, R2 ;  /* 0x0000763270027816 */ /* 0x001fc60000000002 */
[----:B------:R0:W-:Y:S04]  /*6bc0*/  STG.E.U16 desc[UR34][R118.64], R3 ;  /* 0x0000000376007986 */ /* 0x0001e8000c101522 */
[----:B------:R-:W-:Y:S04]  /*6bd0*/  STG.E.U16 desc[UR34][R52.64], R105 ;  /* 0x0000006934007986 */ /* 0x000fe8000c101522 */
[----:B------:R-:W-:Y:S04]  /*6be0*/  STG.E.U16 desc[UR34][R122.64], R61 ;  /* 0x0000003d7a007986 */ /* 0x000fe8000c101522 */
[----:B------:R1:W-:Y:S01]  /*6bf0*/  STG.E.U16 desc[UR34][R6.64], R108 ;  /* 0x0000006c06007986 */ /* 0x0003e2000c101522 */
[----:B0-----:R-:W-:-:S03]  /*6c00*/  PRMT R3, R113, 0x7632, R3 ;  /* 0x0000763271037816 */ /* 0x001fc60000000003 */
[----:B------:R-:W-:Y:S04]  /*6c10*/  STG.E.U16 desc[UR34][R128.64], R64 ;  /* 0x0000004080007986 */ /* 0x000fe8000c101522 */
[----:B------:R-:W-:Y:S01]  /*6c20*/  STG.E.U16 desc[UR34][R58.64], R109 ;  /* 0x0000006d3a007986 */ /* 0x000fe2000c101522 */
[----:B-1----:R-:W0:Y:S03]  /*6c30*/  LDC.64 R6, c[0x0][0x3a0] ;  /* 0x0000e800ff067b82 */ /* 0x002e260000000a00 */
[----:B------:R-:W-:Y:S04]  /*6c40*/  STG.E.U16 desc[UR34][R130.64], R65 ;  /* 0x0000004182007986 */ /* 0x000fe8000c101522 */
[----:B------:R-:W-:Y:S04]  /*6c50*/  STG.E.U16 desc[UR34][R26.64], R112 ;  /* 0x000000701a007986 */ /* 0x000fe8000c101522 */
[----:B------:R1:W-:Y:S04]  /*6c60*/  STG.E.U16 desc[UR34][R132.64], R2 ;  /* 0x0000000284007986 */ /* 0x0003e8000c101522 */
[----:B------:R-:W-:Y:S04]  /*6c70*/  STG.E.U16 desc[UR34][R62.64], R113 ;  /* 0x000000713e007986 */ /* 0x000fe8000c101522 */
[----:B------:R2:W-:Y:S04]  /*6c80*/  STG.E.U16 desc[UR34][R134.64], R3 ;  /* 0x0000000386007986 */ /* 0x0005e8000c101522 */
[----:B------:R4:W-:Y:S01]  /*6c90*/  STG.E.U16 desc[UR34][R4.64], R116 ;  /* 0x0000007404007986 */ /* 0x0009e2000c101522 */
[----:B-1----:R-:W-:-:S03]  /*6ca0*/  PRMT R2, R121, 0x7632, R2 ;  /* 0x0000763279027816 */ /* 0x002fc60000000002 */
[----:B------:R-:W-:Y:S04]  /*6cb0*/  STG.E.U16 desc[UR34][R136.64], R68 ;  /* 0x0000004488007986 */ /* 0x000fe8000c101522 */
[----:B------:R-:W-:Y:S01]  /*6cc0*/  STG.E.U16 desc[UR34][R66.64], R117 ;  /* 0x0000007542007986 */ /* 0x000fe2000c101522 */
[C---:B--2---:R-:W-:Y:S01]  /*6cd0*/  SHF.L.U32 R3, R0.reuse, 0x2, RZ ;  /* 0x0000000200037819 */ /* 0x044fe200000006ff */
[----:B------:R-:W-:Y:S01]  /*6ce0*/  IMAD.HI R0, R0, 0x4, RZ ;  /* 0x0000000400007827 */ /* 0x000fe200078e02ff */
[----:B----4-:R-:W-:Y:S01]  /*6cf0*/  PRMT R4, R120, 0x7632, R4 ;  /* 0x0000763278047816 */ /* 0x010fe20000000004 */
[----:B------:R-:W-:Y:S01]  /*6d00*/  STG.E.U16 desc[UR34][R138.64], R69 ;  /* 0x000000458a007986 */ /* 0x000fe2000c101522 */
[----:B------:R-:W-:-:S03]  /*6d10*/  PRMT R5, R127, 0x7632, R5 ;  /* 0x000076327f057816 */ /* 0x000fc60000000005 */
[----:B------:R-:W-:Y:S04]  /*6d20*/  STG.E.U16 desc[UR34][R34.64], R121 ;  /* 0x0000007922007986 */ /* 0x000fe8000c101522 */
[----:B------:R0:W-:Y:S04]  /*6d30*/  STG.E.U16 desc[UR34][R140.64], R2 ;  /* 0x000000028c007986 */ /* 0x0001e8000c101522 */
[----:B------:R-:W-:Y:S04]  /*6d40*/  STG.E.U16 desc[UR34][R70.64], R120 ;  /* 0x0000007846007986 */ /* 0x000fe8000c101522 */
[----:B------:R-:W-:Y:S04]  /*6d50*/  STG.E.U16 desc[UR34][R142.64], R4 ;  /* 0x000000048e007986 */ /* 0x000fe8000c101522 */
[----:B------:R-:W-:Y:S01]  /*6d60*/  STG.E.U16 desc[UR34][R8.64], R125 ;  /* 0x0000007d08007986 */ /* 0x000fe2000c101522 */
[----:B0-----:R-:W-:-:S03]  /*6d70*/  IADD3 R2, P1, P2, R3, UR6, R6 ;  /* 0x0000000603027c10 */ /* 0x001fc6000fa3e006 */
[----:B------:R-:W-:Y:S01]  /*6d80*/  STG.E.U16 desc[UR34][R144.64], R72 ;  /* 0x0000004890007986 */ /* 0x000fe2000c101522 */
[----:B------:R-:W-:-:S03]  /*6d90*/  IADD3.X R3, PT, PT, R0, UR5, R7, P1, P2 ;  /* 0x0000000500037c10 */ /* 0x000fc60008fe4407 */
[----:B------:R0:W-:Y:S04]  /*6da0*/  STG.E.U16 desc[UR34][R74.64], R127 ;  /* 0x0000007f4a007986 */ /* 0x0001e8000c101522 */
[----:B------:R1:W-:Y:S04]  /*6db0*/  STG.E.U16 desc[UR34][R148.64], R5 ;  /* 0x0000000594007986 */ /* 0x0003e8000c101522 */
[----:B------:R1:W-:Y:S01]  /*6dc0*/  STG.E.U16 desc[UR34][R40.64], R124 ;  /* 0x0000007c28007986 */ /* 0x0003e2000c101522 */
[----:B0-----:R-:W-:-:S03]  /*6dd0*/  PRMT R75, R126, 0x7632, R75 ;  /* 0x000076327e4b7816 */ /* 0x001fc6000000004b */
[----:B------:R1:W-:Y:S04]  /*6de0*/  STG.E.U16 desc[UR34][R146.64], R73 ;  /* 0x0000004992007986 */ /* 0x0003e8000c101522 */
[----:B------:R1:W-:Y:S04]  /*6df0*/  STG.E.U16 desc[UR34][R78.64], R126 ;  /* 0x0000007e4e007986 */ /* 0x0003e8000c101522 */
[----:B------:R1:W-:Y:S04]  /*6e00*/  STG.E.U16 desc[UR34][R150.64], R75 ;  /* 0x0000004b96007986 */ /* 0x0003e8000c101522 */
[----:B------:R1:W-:Y:S01]  /*6e10*/  STG.E desc[UR34][R2.64], R84 ;  /* 0x0000005402007986 */ /* 0x0003e2000c101922 */
[----:B---3--:R-:W-:Y:S06]  /*6e20*/  BAR.SYNC.DEFER_BLOCKING 0x0 ;  /* 0x0000000000007b1d */ /* 0x008fec0000010000 */
[----:B------:R-:W-:Y:S05]  /*6e30*/  @P0 BRA `(.L_x_20) ;  /* 0x0000000000a00947 */ /* 0x000fea0003800000 */
[----:B------:R-:W0:Y:S01]  /*6e40*/  S2UR UR5, SR_CgaCtaId ;  /* 0x00000000000579c3 */ /* 0x000e220000008800 */
[----:B------:R-:W-:Y:S01]  /*6e50*/  NOP ;  /* 0x0000000000007918 */ /* 0x000fe20000000000 */
[----:B------:R-:W-:Y:S01]  /*6e60*/  UMOV UR4, 0x50 ;  /* 0x0000005000047882 */ /* 0x000fe20000000000 */
[----:B------:R-:W-:Y:S01]  /*6e70*/  MOV R0, UR22 ;  /* 0x0000001600007c02 */ /* 0x000fe20008000f00 */
[----:B------:R-:W-:Y:S01]  /*6e80*/  HFMA2 R7, -RZ, RZ, 0, 5.9604644775390625e-08 ;  /* 0x00000001ff077431 */ /* 0x000fe200000001ff */
[----:B-1----:R-:W-:Y:S02]  /*6e90*/  MOV R3, 0xff ;  /* 0x000000ff00037802 */ /* 0x002fe40000000f00 */
[----:B------:R-:W-:-:S04]  /*6ea0*/  LOP3.LUT R0, R0, 0xffff, RZ, 0xc0, !PT ;  /* 0x0000ffff00007812 */ /* 0x000fc800078ec0ff */
[----:B------:R-:W-:-:S04]  /*6eb0*/  SHF.R.U32.HI R0, RZ, 0x5, R0 ;  /* 0x00000005ff007819 */ /* 0x000fc80000011600 */
[----:B------:R-:W-:Y:S02]  /*6ec0*/  IADD3 R2, PT, PT, R0, 0x10, RZ ;  /* 0x0000001000027810 */ /* 0x000fe40007ffe0ff */
[----:B------:R-:W-:Y:S01]  /*6ed0*/  SHF.L.U32 R0, R3, R0, RZ ;  /* 0x0000000003007219 */ /* 0x000fe200000006ff */
[----:B0-----:R-:W-:Y:S01]  /*6ee0*/  ULEA UR6, UR5, UR4, 0x18 ;  /* 0x0000000405067291 */ /* 0x001fe2000f8ec0ff */
[----:B------:R-:W-:-:S04]  /*6ef0*/  SHF.L.U32 R3, R7, R2, RZ ;  /* 0x0000000207037219 */ /* 0x000fc800000006ff */
[----:B------:R-:W-:-:S04]  /*6f00*/  LOP3.LUT R0, R3, R0, RZ, 0xfc, !PT ;  /* 0x0000000003007212 */ /* 0x000fc800078efcff */
[----:B------:R-:W0:Y:S01]  /*6f10*/  LDS R5, [UR6] ;  /* 0x00000006ff057984 */ /* 0x000e220008000800 */
[C---:B------:R-:W-:Y:S02]  /*6f20*/  LOP3.LUT R2, R0.reuse, 0xffff, RZ, 0xc0, !PT ;  /* 0x0000ffff00027812 */ /* 0x040fe400078ec0ff */
[----:B0-----:R-:W-:-:S04]  /*6f30*/  LOP3.LUT R3, R0, 0xffff, R5, 0x80, !PT ;  /* 0x0000ffff00037812 */ /* 0x001fc800078e8005 */
[----:B------:R-:W-:-:S13]  /*6f40*/  ISETP.NE.AND P0, PT, R3, R2, PT ;  /* 0x000000020300720c */ /* 0x000fda0003f05270 */
[----:B------:R-:W-:Y:S05]  /*6f50*/  @P0 BRA `(.L_x_21) ;  /* 0x0000000000500947 */ /* 0x000fea0003800000 */
[----:B------:R-:W-:Y:S02]  /*6f60*/  SHF.R.U32.HI R5, RZ, 0x10, R5 ;  /* 0x00000010ff057819 */ /* 0x000fe40000011605 */
[----:B------:R-:W-:-:S04]  /*6f70*/  SHF.R.U32.HI R2, RZ, 0x10, R0 ;  /* 0x00000010ff027819 */ /* 0x000fc80000011600 */
[----:B------:R-:W-:-:S04]  /*6f80*/  LOP3.LUT R5, R5, R2, RZ, 0xc0, !PT ;  /* 0x0000000205057212 */ /* 0x000fc800078ec0ff */
[----:B------:R-:W-:-:S13]  /*6f90*/  ISETP.NE.AND P0, PT, R5, R2, PT ;  /* 0x000000020500720c */ /* 0x000fda0003f05270 */
[----:B------:R-:W-:Y:S05]  /*6fa0*/  @P0 BRA `(.L_x_22) ;  /* 0x0000000000300947 */ /* 0x000fea0003800000 */
[----:B------:R-:W-:Y:S01]  /*6fb0*/  R2UR UR4, R0 ;  /* 0x00000000000472ca */ /* 0x000fe200000e0000 */
[----:B------:R-:W-:Y:S01]  /*6fc0*/  VOTEU.ANY UR5, UPT, PT ;  /* 0x0000000000057886 */ /* 0x000fe200038e0100 */
[----:B------:R-:W0:Y:S01]  /*6fd0*/  S2R R0, SR_LANEID ;  /* 0x0000000000007919 */ /* 0x000e220000000000 */
[----:B------:R-:W-:-:S10]  /*6fe0*/  UFLO.U32 UR5, UR5 ;  /* 0x00000005000572bd */ /* 0x000fd400080e0000 */
[----:B------:R-:W-:-:S06]  /*6ff0*/  ULOP3.LUT UR4, URZ, UR4, URZ, 0x33, !UPT ;  /* 0x00000004ff047292 */ /* 0x000fcc000f8e33ff */
[----:B------:R-:W-:-:S04]  /*7000*/  MOV R2, UR4 ;  /* 0x0000000400027c02 */ /* 0x000fc80008000f00 */
[----:B------:R-:W1:Y:S02]  /*7010*/  REDUX UR7, R2 ;  /* 0x00000000020773c4 */ /* 0x000e640000000000 */
[----:B------:R2:W-:Y:S01]  /*7020*/  UTCATOMSWS.AND URZ, UR4 ;  /* 0x0000000400ff79e3 */ /* 0x0005e20008000000 */
[----:B0-----:R-:W-:Y:S02]  /*7030*/  ISETP.EQ.U32.AND P0, PT, R0, UR5, PT ;  /* 0x0000000500007c0c */ /* 0x001fe4000bf02070 */
[----:B-1----:R-:W-:-:S11]  /*7040*/  MOV R0, UR7 ;  /* 0x0000000700007c02 */ /* 0x002fd60008000f00 */
[----:B------:R2:W-:Y:S01]  /*7050*/  @P0 ATOMS.AND RZ, [UR6], R0 ;  /* 0x00000000ffff098c */ /* 0x0005e2000a800006 */
[----:B------:R-:W-:Y:S05]  /*7060*/  BRA `(.L_x_20) ;  /* 0x0000000000147947 */ /* 0x000fea0003800000 */
.L_x_22:
[----:B------:R-:W-:-:S07]  /*7070*/  MOV R2, 0x7090 ;  /* 0x0000709000027802 */ /* 0x000fce0000000f00 */
[----:B------:R-:W-:Y:S05]  /*7080*/  CALL.REL.NOINC `($__internal_0_$__cuda_sm10x_tcgen05_guardrail_trap_col_being_dealloced_not_returned_by_alloc) ;  /* 0x0000000000447944 */ /* 0x000fea0003c00000 */
[----:B------:R-:W-:Y:S05]  /*7090*/  BRA `(.L_x_20) ;  /* 0x0000000000087947 */ /* 0x000fea0003800000 */
.L_x_21:
[----:B------:R-:W-:-:S07]  /*70a0*/  MOV R2, 0x70c0 ;  /* 0x000070c000027802 */ /* 0x000fce0000000f00 */
[----:B------:R-:W-:Y:S05]  /*70b0*/  CALL.REL.NOINC `($__internal_2_$__cuda_sm10x_tcgen05_guardrail_trap_unallocated_columns_being_dealloced) ;  /* 0x0000000000507944 */ /* 0x000fea0003c00000 */
.L_x_20:
[----:B------:R-:W-:Y:S01]  /*70c0*/  NOP ;  /* 0x0000000000007918 */ /* 0x000fe20000000000 */
[----:B--2---:R-:W-:Y:S05]  /*70d0*/  EXIT ;  /* 0x000000000000794d */ /* 0x004fea0003800000 */
.L_x_8:
[----:B------:R-:W1:Y:S02]  /*70e0*/  SYNCS.PHASECHK.TRANS64.TRYWAIT P4, [UR23+0x8800], RZ ;  /* 0x008800ffff0075a7 */ /* 0x000e640008081117 */
[----:B-1----:R-:W-:Y:S05]  /*70f0*/  @!P4 BRA `(.L_x_8) ;  /* 0xfffffffc00f8c947 */ /* 0x002fea000383ffff */
[----:B------:R-:W-:Y:S05]  /*7100*/  BRA `(.L_x_7) ;  /* 0xffffffb400487947 */ /* 0x000fea000383ffff */
.L_x_14:
[----:B------:R-:W1:Y:S02]  /*7110*/  SYNCS.PHASECHK.TRANS64.TRYWAIT P2, [UR23+0x9810], RZ ;  /* 0x009810ffff0075a7 */ /* 0x000e640008041117 */
[----:B-1----:R-:W-:Y:S05]  /*7120*/  @!P2 BRA `(.L_x_14) ;  /* 0xfffffffc00f8a947 */ /* 0x002fea000383ffff */
[----:B------:R-:W-:Y:S05]  /*7130*/  BRA `(.L_x_23) ;  /* 0xffffffc800447947 */ /* 0x000fea000383ffff */
.L_x_15:
[----:B------:R-:W1:Y:S02]  /*7140*/  SYNCS.PHASECHK.TRANS64.TRYWAIT P2, [UR27], R29 ;  /* 0x0000001dff0075a7 */ /* 0x000e64000804111b */
[----:B-1----:R-:W-:Y:S05]  /*7150*/  @!P2 BRA `(.L_x_15) ;  /* 0xfffffffc00f8a947 */ /* 0x002fea000383ffff */
[----:B------:R-:W-:Y:S05]  /*7160*/  BRA `(.L_x_24) ;  /* 0xffffffc800607947 */ /* 0x000fea000383ffff */
.L_x_19:
[----:B------:R-:W1:Y:S02]  /*7170*/  SYNCS.PHASECHK.TRANS64.TRYWAIT P4, [UR27], R4 ;  /* 0x00000004ff0075a7 */ /* 0x000e64000808111b */
[----:B-1----:R-:W-:Y:S05]  /*7180*/  @!P4 BRA `(.L_x_19) ;  /* 0xfffffffc00f8c947 */ /* 0x002fea000383ffff */
[----:B------:R-:W-:Y:S05]  /*7190*/  BRA `(.L_x_18) ;  /* 0xffffffd8000c7947 */ /* 0x000fea000383ffff */
        .weak           $__internal_0_$__cuda_sm10x_tcgen05_guardrail_trap_col_being_dealloced_not_returned_by_alloc
        .type           $__internal_0_$__cuda_sm10x_tcgen05_guardrail_trap_col_being_dealloced_not_returned_by_alloc,@function
        .size           $__internal_0_$__cuda_sm10x_tcgen05_guardrail_trap_col_being_dealloced_not_returned_by_alloc,($__internal_1_$__cuda_sm10x_tcgen05_guardrail_trap_phase_invalid_during_alloc - $__internal_0_$__cuda_sm10x_tcgen05_guardrail_trap_col_being_dealloced_not_returned_by_alloc)
$__internal_0_$__cuda_sm10x_tcgen05_guardrail_trap_col_being_dealloced_not_returned_by_alloc:
[----:B------:R-:W-:Y:S05]  /*71a0*/  BPT.TRAP 0x1 ;  /* 0x000000040000795c */ /* 0x000fea0000300000 */
[----:B------:R-:W-:-:S04]  /*71b0*/  MOV R3, 0x0 ;  /* 0x0000000000037802 */ /* 0x000fc80000000f00 */
[----:B------:R-:W-:Y:S05]  /*71c0*/  RET.REL.NODEC R2 `(attn_fwd) ;  /* 0xffffff8c028c7950 */ /* 0x000fea0003c3ffff */
        .weak           $__internal_1_$__cuda_sm10x_tcgen05_guardrail_trap_phase_invalid_during_alloc
        .type           $__internal_1_$__cuda_sm10x_tcgen05_guardrail_trap_phase_invalid_during_alloc,@function
        .size           $__internal_1_$__cuda_sm10x_tcgen05_guardrail_trap_phase_invalid_during_alloc,($__internal_2_$__cuda_sm10x_tcgen05_guardrail_trap_unallocated_columns_being_dealloced - $__internal_1_$__cuda_sm10x_tcgen05_guardrail_trap_phase_invalid_during_alloc)
$__internal_1_$__cuda_sm10x_tcgen05_guardrail_trap_phase_invalid_during_alloc:
[----:B------:R-:W-:Y:S05]  /*71d0*/  BPT.TRAP 0x1 ;  /* 0x000000040000795c */ /* 0x000fea0000300000 */
[----:B------:R-:W-:-:S04]  /*71e0*/  HFMA2 R3, -RZ, RZ, 0, 0 ;  /* 0x00000000ff037431 */ /* 0x000fc800000001ff */
[----:B------:R-:W-:Y:S05]  /*71f0*/  RET.REL.NODEC R2 `(attn_fwd) ;  /* 0xffffff8c02807950 */ /* 0x000fea0003c3ffff */
        .weak           $__internal_2_$__cuda_sm10x_tcgen05_guardrail_trap_unallocated_columns_being_dealloced
        .type           $__internal_2_$__cuda_sm10x_tcgen05_guardrail_trap_unallocated_columns_being_dealloced,@function
        .size           $__internal_2_$__cuda_sm10x_tcgen05_guardrail_trap_unallocated_columns_being_dealloced,(.L_x_28 - $__internal_2_$__cuda_sm10x_tcgen05_guardrail_trap_unallocated_columns_being_dealloced)
$__internal_2_$__cuda_sm10x_tcgen05_guardrail_trap_unallocated_columns_being_dealloced:
[----:B------:R-:W-:Y:S05]  /*7200*/  BPT.TRAP 0x1 ;  /* 0x000000040000795c */ /* 0x000fea0000300000 */
[----:B------:R-:W-:-:S04]  /*7210*/  MOV R3, 0x0 ;  /* 0x0000000000037802 */ /* 0x000fc80000000f00 */
[----:B------:R-:W-:Y:S05]  /*7220*/  RET.REL.NODEC R2 `(attn_fwd) ;  /* 0xffffff8c02747950 */ /* 0x000fea0003c3ffff */
.L_x_25:
[----:B------:R-:W-:-:S00]  /*7230*/  BRA `(.L_x_25) ;  /* 0xfffffffc00fc7947 */ /* 0x000fc0000383ffff */
[----:B------:R-:W-:-:S00]  /*7240*/  NOP ;  /* 0x0000000000007918 */ /* 0x000fc00000000000 */
        /* <DEDUP_REMOVED lines=11> */
.L_x_28:


//--------------------- .nv.global.init           --------------------------
	.section	.nv.global.init,"aw",@progbits
.nv.global.init:
	.type		_$_str,@object
	.size		_$_str,(.L_3 - _$_str)
_$_str:
        /*0000*/ 	.byte	0x5f, 0x5f, 0x43, 0x55, 0x44, 0x41, 0x5f, 0x46, 0x54, 0x5a, 0x00
.L_3:


//--------------------- .nv.shared.attn_fwd       --------------------------
	.section	.nv.shared.attn_fwd,"aw",@nobits
	.sectionflags	@""
	.align	16
	.zero		1024


//--------------------- .nv.shared.reserved.0     --------------------------
	.section	.nv.shared.reserved.0,"aw",@nobits
	.align	8
	.weak		__nv_reservedSMEM_offset_0_alias
	.size		__nv_reservedSMEM_offset_0_alias, 0, 64
	.other		__nv_reservedSMEM_offset_0_alias,@"STO_CUDA_RESERVED_SHARED STV_DEFAULT"
__nv_reservedSMEM_offset_0_alias:
	.zero		0
.nv.shared.reserved.0:
	.zero		64
	.weak		__nv_reservedSMEM_allocation_phase
	.type		__nv_reservedSMEM_allocation_phase,@object
	.size		__nv_reservedSMEM_allocation_phase,(.L_0 - __nv_reservedSMEM_allocation_phase)
__nv_reservedSMEM_allocation_phase:
	.zero		1
.L_0:
	.zero		7
	.weak		__nv_reservedSMEM_devtool_atexit_pc
	.type		__nv_reservedSMEM_devtool_atexit_pc,@object
	.size		__nv_reservedSMEM_devtool_atexit_pc,(__nv_reservedSMEM_allocation_mask - __nv_reservedSMEM_devtool_atexit_pc)
__nv_reservedSMEM_devtool_atexit_pc:
	.zero		8
	.weak		__nv_reservedSMEM_allocation_mask
	.type		__nv_reservedSMEM_allocation_mask,@object
	.size		__nv_reservedSMEM_allocation_mask,(.L_2 - __nv_reservedSMEM_allocation_mask)
__nv_reservedSMEM_allocation_mask:
	.zero		4
.L_2:


//--------------------- .nv.constant0.attn_fwd    --------------------------
	.section	.nv.constant0.attn_fwd,"a",@progbits
	.sectionflags	@""
	.align	4
.nv.constant0.attn_fwd:
	.zero		1032


//--------------------- SYMBOLS --------------------------

	.type		.nv.reservedSmem.offset0,@object
	.size		.nv.reservedSmem.offset0,0x4
	.type		.nv.reservedSmem.cap,@object
	.size		.nv.reservedSmem.cap,0x4
